def attn_fwd(
    Q,
    K,
    V,
    Out,
    Lse,
    sm_scale,
    stride_qz,
    stride_qh,
    stride_qm,
    stride_qk,
    stride_kz,
    stride_kh,
    stride_kn,
    stride_kk,
    stride_vz,
    stride_vh,
    stride_vn,
    stride_vk,
    stride_oz,
    stride_oh,
    stride_om,
    stride_ok,
    seqlen_q,
    seqlen_k,
    BLOCK_M: tl.constexpr,
    BLOCK_N: tl.constexpr,
    HEAD_DIM: tl.constexpr,
    CAUSAL: tl.constexpr,
):
    start_m = tl.program_id(0)
    off_hz = tl.program_id(1)
    q_off = off_hz * stride_qh
    k_off = off_hz * stride_kh
    v_off = off_hz * stride_vh
    offs_m = start_m * BLOCK_M + tl.arange(0, BLOCK_M)
    offs_d = tl.arange(0, HEAD_DIM)
    offs_n = tl.arange(0, BLOCK_N)
    q_ptrs = Q + q_off + offs_m[:, None] * stride_qm + offs_d[None, :] * stride_qk
    k_ptrs = K + k_off + offs_d[:, None] * stride_kk + offs_n[None, :] * stride_kn
    v_ptrs = V + v_off + offs_n[:, None] * stride_vn + offs_d[None, :] * stride_vk
    m_i = tl.full([BLOCK_M], float("-inf"), dtype=tl.float32)
    l_i = tl.zeros([BLOCK_M], dtype=tl.float32) + 1.0
    acc = tl.zeros([BLOCK_M, HEAD_DIM], dtype=tl.float32)
    q = tl.load(q_ptrs)
    acc, l_i, m_i = _attn_fwd_inner(
        acc,
        l_i,
        m_i,
        q,
        k_ptrs,
        v_ptrs,
        sm_scale,
        stride_kn,
        stride_vn,
        start_m,
        seqlen_k,
        BLOCK_M,
        BLOCK_N,
        HEAD_DIM,
        CAUSAL,
    )
    acc = acc / l_i[:, None]
    lse = m_i + tl.math.log2(l_i) / 1.4426950408889634
    o_ptrs = (
        Out
        + off_hz * stride_oh
        + offs_m[:, None] * stride_om
        + offs_d[None, :] * stride_ok
    )
    tl.store(o_ptrs, acc.to(Out.dtype.element_ty))
    tl.store(Lse + off_hz * seqlen_q + offs_m, lse)

# config = {"BLOCK_M": 128, "BLOCK_N": 64, "HEAD_DIM": 32, "arch": "sm_90", "causal": false, "dtype": "fp8e4m3", "num_stages": 2, "num_warps": 8}
# arch = sm_90


// ===== COMPILED SASS (sm_90a) =====

	.target	sm_90a

	.elftype	@"ET_EXEC"


//--------------------- .note.nv.tkinfo           --------------------------
	.section	.note.nv.tkinfo,"",@"SHT_NOTE"
	.sectionflags	@"SHF_NOTE_NV_TKINFO"
	.tkinfo
        /*0018*/ 	.word	0x00000002
        /*0030*/ 	.string	""
        /*0030*/ 	.string	"ptxas"
        /*0030*/ 	.string	"Cuda compilation tools, release 13.0, V13.0.88"
        /*0030*/ 	.string	"Build cuda_13.0.r13.0/compiler.36424714_0"
        /*0030*/ 	.string	"-v  -suppress-debug-info  -lineinfo  -arch sm_90a "



//--------------------- .note.nv.cuinfo           --------------------------
	.section	.note.nv.cuinfo,"",@"SHT_NOTE"
	.sectionflags	@"SHF_NOTE_NV_CUINFO"
        /*0018*/ 	.short	0x0002
        /*001a*/ 	.short	0x005a
        /*001c*/ 	.short	0x0082
	.zero		2


//--------------------- .nv.info                  --------------------------
	.section	.nv.info,"",@"SHT_CUDA_INFO"
	.align	4


	//----- nvinfo : EIATTR_REGCOUNT
	.align		4
        /*0000*/ 	.byte	0x04, 0x2f
        /*0002*/ 	.short	(.L_2 - .L_1)
	.align		4
.L_1:
        /*0004*/ 	.word	index@(attn_fwd)
        /*0008*/ 	.word	0x00000072


	//----- nvinfo : EIATTR_FRAME_SIZE
	.align		4
.L_2:
        /*000c*/ 	.byte	0x04, 0x11
        /*000e*/ 	.short	(.L_4 - .L_3)
	.align		4
.L_3:
        /*0010*/ 	.word	index@(attn_fwd)
        /*0014*/ 	.word	0x00000000


	//----- nvinfo : EIATTR_MIN_STACK_SIZE
	.align		4
.L_4:
        /*0018*/ 	.byte	0x04, 0x12
        /*001a*/ 	.short	(.L_6 - .L_5)
	.align		4
.L_5:
        /*001c*/ 	.word	index@(attn_fwd)
        /*0020*/ 	.word	0x00000000
.L_6:


//--------------------- .nv.compat                --------------------------
	.section	.nv.compat,"",@"SHT_CUDA_COMPAT_INFO"
	.align	4
        /*0000*/ 	.byte	0x02, 0x09, 0x01, 0x00, 0x02, 0x02, 0x04, 0x00, 0x02, 0x05, 0x05, 0x00, 0x03, 0x07, 0x01, 0x01
        /*0010*/ 	.byte	0x02, 0x03, 0x00, 0x00, 0x02, 0x06, 0x01, 0x00, 0x04, 0x0b, 0x08, 0x00, 0x00, 0x00, 0x00, 0x00
        /*0020*/ 	.byte	0x00, 0x00, 0x00, 0x00


//--------------------- .nv.info.attn_fwd         --------------------------
	.section	.nv.info.attn_fwd,"",@"SHT_CUDA_INFO"
	.sectionflags	@""
	.align	4


	//----- nvinfo : EIATTR_CUDA_API_VERSION
	.align		4
        /*0000*/ 	.byte	0x04, 0x37
        /*0002*/ 	.short	(.L_8 - .L_7)
.L_7:
        /*0004*/ 	.word	0x00000082


	//----- nvinfo : EIATTR_KPARAM_INFO
	.align		4
.L_8:
        /*0008*/ 	.byte	0x04, 0x17
        /*000a*/ 	.short	(.L_10 - .L_9)
.L_9:
        /*000c*/ 	.word	0x00000000
        /*0010*/ 	.short	0x0019
        /*0012*/ 	.short	0x0080
        /*0014*/ 	.byte	0x00, 0xf4, 0x21, 0x00


	//----- nvinfo : EIATTR_KPARAM_INFO
	.align		4
.L_10:
        /*0018*/ 	.byte	0x04, 0x17
        /*001a*/ 	.short	(.L_12 - .L_11)
.L_11:
        /*001c*/ 	.word	0x00000000
        /*0020*/ 	.short	0x0018
        /*0022*/ 	.short	0x0078
        /*0024*/ 	.byte	0x00, 0xf4, 0x21, 0x00


	//----- nvinfo : EIATTR_KPARAM_INFO
	.align		4
.L_12:
        /*0028*/ 	.byte	0x04, 0x17
        /*002a*/ 	.short	(.L_14 - .L_13)
.L_13:
        /*002c*/ 	.word	0x00000000
        /*0030*/ 	.short	0x0017
        /*0032*/ 	.short	0x0070
        /*0034*/ 	.byte	0x00, 0xf0, 0x11, 0x00


	//----- nvinfo : EIATTR_KPARAM_INFO
	.align		4
.L_14:
        /*0038*/ 	.byte	0x04, 0x17
        /*003a*/ 	.short	(.L_16 - .L_15)
.L_15:
        /*003c*/ 	.word	0x00000000
        /*0040*/ 	.short	0x0016
        /*0042*/ 	.short	0x006c
        /*0044*/ 	.byte	0x00, 0xf0, 0x11, 0x00


	//----- nvinfo : EIATTR_KPARAM_INFO
	.align		4
.L_16:
        /*0048*/ 	.byte	0x04, 0x17
        /*004a*/ 	.short	(.L_18 - .L_17)
.L_17:
        /*004c*/ 	.word	0x00000000
        /*0050*/ 	.short	0x0015
        /*0052*/ 	.short	0x0068
        /*0054*/ 	.byte	0x00, 0xf0, 0x11, 0x00


	//----- nvinfo : EIATTR_KPARAM_INFO
	.align		4
.L_18:
        /*0058*/ 	.byte	0x04, 0x17
        /*005a*/ 	.short	(.L_20 - .L_19)
.L_19:
        /*005c*/ 	.word	0x00000000
        /*0060*/ 	.short	0x0014
        /*0062*/ 	.short	0x0064
        /*0064*/ 	.byte	0x00, 0xf0, 0x11, 0x00


	//----- nvinfo : EIATTR_KPARAM_INFO
	.align		4
.L_20:
        /*0068*/ 	.byte	0x04, 0x17
        /*006a*/ 	.short	(.L_22 - .L_21)
.L_21:
        /*006c*/ 	.word	0x00000000
        /*0070*/ 	.short	0x0013
        /*0072*/ 	.short	0x0060
        /*0074*/ 	.byte	0x00, 0xf0, 0x11, 0x00


	//----- nvinfo : EIATTR_KPARAM_INFO
	.align		4
.L_22:
        /*0078*/ 	.byte	0x04, 0x17
        /*007a*/ 	.short	(.L_24 - .L_23)
.L_23:
        /*007c*/ 	.word	0x00000000
        /*0080*/ 	.short	0x0012
        /*0082*/ 	.short	0x005c
        /*0084*/ 	.byte	0x00, 0xf0, 0x11, 0x00


	//----- nvinfo : EIATTR_KPARAM_INFO
	.align		4
.L_24:
        /*0088*/ 	.byte	0x04, 0x17
        /*008a*/ 	.short	(.L_26 - .L_25)
.L_25:
        /*008c*/ 	.word	0x00000000
        /*0090*/ 	.short	0x0011
        /*0092*/ 	.short	0x0058
        /*0094*/ 	.byte	0x00, 0xf0, 0x11, 0x00


	//----- nvinfo : EIATTR_KPARAM_INFO
	.align		4
.L_26:
        /*0098*/ 	.byte	0x04, 0x17
        /*009a*/ 	.short	(.L_28 - .L_27)
.L_27:
        /*009c*/ 	.word	0x00000000
        /*00a0*/ 	.short	0x0010
        /*00a2*/ 	.short	0x0054
        /*00a4*/ 	.byte	0x00, 0xf0, 0x11, 0x00


	//----- nvinfo : EIATTR_KPARAM_INFO
	.align		4
.L_28:
        /*00a8*/ 	.byte	0x04, 0x17
        /*00aa*/ 	.short	(.L_30 - .L_29)
.L_29:
        /*00ac*/ 	.word	0x00000000
        /*00b0*/ 	.short	0x000f
        /*00b2*/ 	.short	0x0050
        /*00b4*/ 	.byte	0x00, 0xf0, 0x11, 0x00


	//----- nvinfo : EIATTR_KPARAM_INFO
	.align		4
.L_30:
        /*00b8*/ 	.byte	0x04, 0x17
        /*00ba*/ 	.short	(.L_32 - .L_31)
.L_31:
        /*00bc*/ 	.word	0x00000000
        /*00c0*/ 	.short	0x000e
        /*00c2*/ 	.short	0x004c
        /*00c4*/ 	.byte	0x00, 0xf0, 0x11, 0x00


	//----- nvinfo : EIATTR_KPARAM_INFO
	.align		4
.L_32:
        /*00c8*/ 	.byte	0x04, 0x17
        /*00ca*/ 	.short	(.L_34 - .L_33)
.L_33:
        /*00cc*/ 	.word	0x00000000
        /*00d0*/ 	.short	0x000d
        /*00d2*/ 	.short	0x0048
        /*00d4*/ 	.byte	0x00, 0xf0, 0x11, 0x00


	//----- nvinfo : EIATTR_KPARAM_INFO
	.align		4
.L_34:
        /*00d8*/ 	.byte	0x04, 0x17
        /*00da*/ 	.short	(.L_36 - .L_35)
.L_35:
        /*00dc*/ 	.word	0x00000000
        /*00e0*/ 	.short	0x000c
        /*00e2*/ 	.short	0x0044
        /*00e4*/ 	.byte	0x00, 0xf0, 0x11, 0x00


	//----- nvinfo : EIATTR_KPARAM_INFO
	.align		4
.L_36:
        /*00e8*/ 	.byte	0x04, 0x17
        /*00ea*/ 	.short	(.L_38 - .L_37)
.L_37:
        /*00ec*/ 	.word	0x00000000
        /*00f0*/ 	.short	0x000b
        /*00f2*/ 	.short	0x0040
        /*00f4*/ 	.byte	0x00, 0xf0, 0x11, 0x00


	//----- nvinfo : EIATTR_KPARAM_INFO
	.align		4
.L_38:
        /*00f8*/ 	.byte	0x04, 0x17
        /*00fa*/ 	.short	(.L_40 - .L_39)
.L_39:
        /*00fc*/ 	.word	0x00000000
        /*0100*/ 	.short	0x000a
        /*0102*/ 	.short	0x003c
        /*0104*/ 	.byte	0x00, 0xf0, 0x11, 0x00


	//----- nvinfo : EIATTR_KPARAM_INFO
	.align		4
.L_40:
        /*0108*/ 	.byte	0x04, 0x17
        /*010a*/ 	.short	(.L_42 - .L_41)
.L_41:
        /*010c*/ 	.word	0x00000000
        /*0110*/ 	.short	0x0009
        /*0112*/ 	.short	0x0038
        /*0114*/ 	.byte	0x00, 0xf0, 0x11, 0x00


	//----- nvinfo : EIATTR_KPARAM_INFO
	.align		4
.L_42:
        /*0118*/ 	.byte	0x04, 0x17
        /*011a*/ 	.short	(.L_44 - .L_43)
.L_43:
        /*011c*/ 	.word	0x00000000
        /*0120*/ 	.short	0x0008
        /*0122*/ 	.short	0x0034
        /*0124*/ 	.byte	0x00, 0xf0, 0x11, 0x00


	//----- nvinfo : EIATTR_KPARAM_INFO
	.align		4
.L_44:
        /*0128*/ 	.byte	0x04, 0x17
        /*012a*/ 	.short	(.L_46 - .L_45)
.L_45:
        /*012c*/ 	.word	0x00000000
        /*0130*/ 	.short	0x0007
        /*0132*/ 	.short	0x0030
        /*0134*/ 	.byte	0x00, 0xf0, 0x11, 0x00


	//----- nvinfo : EIATTR_KPARAM_INFO
	.align		4
.L_46:
        /*0138*/ 	.byte	0x04, 0x17
        /*013a*/ 	.short	(.L_48 - .L_47)
.L_47:
        /*013c*/ 	.word	0x00000000
        /*0140*/ 	.short	0x0006
        /*0142*/ 	.short	0x002c
        /*0144*/ 	.byte	0x00, 0xf0, 0x11, 0x00


	//----- nvinfo : EIATTR_KPARAM_INFO
	.align		4
.L_48:
        /*0148*/ 	.byte	0x04, 0x17
        /*014a*/ 	.short	(.L_50 - .L_49)
.L_49:
        /*014c*/ 	.word	0x00000000
        /*0150*/ 	.short	0x0005
        /*0152*/ 	.short	0x0028
        /*0154*/ 	.byte	0x00, 0xf0, 0x11, 0x00


	//----- nvinfo : EIATTR_KPARAM_INFO
	.align		4
.L_50:
        /*0158*/ 	.byte	0x04, 0x17
        /*015a*/ 	.short	(.L_52 - .L_51)
.L_51:
        /*015c*/ 	.word	0x00000000
        /*0160*/ 	.short	0x0004
        /*0162*/ 	.short	0x0020
        /*0164*/ 	.byte	0x00, 0xf4, 0x21, 0x00


	//----- nvinfo : EIATTR_KPARAM_INFO
	.align		4
.L_52:
        /*0168*/ 	.byte	0x04, 0x17
        /*016a*/ 	.short	(.L_54 - .L_53)
.L_53:
        /*016c*/ 	.word	0x00000000
        /*0170*/ 	.short	0x0003
        /*0172*/ 	.short	0x0018
        /*0174*/ 	.byte	0x00, 0xf4, 0x21, 0x00


	//----- nvinfo : EIATTR_KPARAM_INFO
	.align		4
.L_54:
        /*0178*/ 	.byte	0x04, 0x17
        /*017a*/ 	.short	(.L_56 - .L_55)
.L_55:
        /*017c*/ 	.word	0x00000000
        /*0180*/ 	.short	0x0002
        /*0182*/ 	.short	0x0010
        /*0184*/ 	.byte	0x00, 0xf4, 0x21, 0x00


	//----- nvinfo : EIATTR_KPARAM_INFO
	.align		4
.L_56:
        /*0188*/ 	.byte	0x04, 0x17
        /*018a*/ 	.short	(.L_58 - .L_57)
.L_57:
        /*018c*/ 	.word	0x00000000
        /*0190*/ 	.short	0x0001
        /*0192*/ 	.short	0x0008
        /*0194*/ 	.byte	0x00, 0xf4, 0x21, 0x00


	//----- nvinfo : EIATTR_KPARAM_INFO
	.align		4
.L_58:
        /*0198*/ 	.byte	0x04, 0x17
        /*019a*/ 	.short	(.L_60 - .L_59)
.L_59:
        /*019c*/ 	.word	0x00000000
        /*01a0*/ 	.short	0x0000
        /*01a2*/ 	.short	0x0000
        /*01a4*/ 	.byte	0x00, 0xf4, 0x21, 0x00


	//----- nvinfo : EIATTR_SPARSE_MMA_MASK
	.align		4
.L_60:
        /*01a8*/ 	.byte	0x03, 0x50
        /*01aa*/ 	.short	0x0000


	//----- nvinfo : EIATTR_MAXREG_COUNT
	.align		4
        /*01ac*/ 	.byte	0x03, 0x1b
        /*01ae*/ 	.short	0x00ff


	//----- nvinfo : EIATTR_NUM_BARRIERS
	.align		4
        /*01b0*/ 	.byte	0x02, 0x4c
        /*01b2*/ 	.byte	0x01
	.zero		1


	//----- nvinfo : EIATTR_MERCURY_ISA_VERSION
	.align		4
        /*01b4*/ 	.byte	0x03, 0x5f
        /*01b6*/ 	.short	0x0101


	//----- nvinfo : EIATTR_COOP_GROUP_MASK_REGIDS
	.align		4
        /*01b8*/ 	.byte	0x04, 0x29
        /*01ba*/ 	.short	(.L_62 - .L_61)


	//   ....[0]....
.L_61:
        /*01bc*/ 	.word	0xffffffff


	//   ....[1]....
        /*01c0*/ 	.word	0xffffffff


	//   ....[2]....
        /*01c4*/ 	.word	0xffffffff


	//   ....[3]....
        /*01c8*/ 	.word	0xffffffff


	//   ....[4]....
        /*01cc*/ 	.word	0xffffffff


	//   ....[5]....
        /*01d0*/ 	.word	0xffffffff


	//   ....[6]....
        /*01d4*/ 	.word	0xffffffff


	//   ....[7]....
        /*01d8*/ 	.word	0xffffffff


	//   ....[8]....
        /*01dc*/ 	.word	0xffffffff


	//   ....[9]....
        /*01e0*/ 	.word	0xffffffff


	//   ....[10]....
        /*01e4*/ 	.word	0xffffffff


	//   ....[11]....
        /*01e8*/ 	.word	0xffffffff


	//   ....[12]....
        /*01ec*/ 	.word	0xffffffff


	//   ....[13]....
        /*01f0*/ 	.word	0xffffffff


	//   ....[14]....
        /*01f4*/ 	.word	0xffffffff


	//   ....[15]....
        /*01f8*/ 	.word	0xffffffff


	//----- nvinfo : EIATTR_COOP_GROUP_INSTR_OFFSETS
	.align		4
.L_62:
        /*01fc*/ 	.byte	0x04, 0x28
        /*01fe*/ 	.short	(.L_64 - .L_63)


	//   ....[0]....
.L_63:
        /*0200*/ 	.word	0x000015a0


	//   ....[1]....
        /*0204*/ 	.word	0x00001650


	//   ....[2]....
        /*0208*/ 	.word	0x000017f0


	//   ....[3]....
        /*020c*/ 	.word	0x00001860


	//   ....[4]....
        /*0210*/ 	.word	0x00002130


	//   ....[5]....
        /*0214*/ 	.word	0x00002150


	//   ....[6]....
        /*0218*/ 	.word	0x00002160


	//   ....[7]....
        /*021c*/ 	.word	0x00002170


	//   ....[8]....
        /*0220*/ 	.word	0x00002180


	//   ....[9]....
        /*0224*/ 	.word	0x00002190


	//   ....[10]....
        /*0228*/ 	.word	0x000021a0


	//   ....[11]....
        /*022c*/ 	.word	0x000021b0


	//   ....[12]....
        /*0230*/ 	.word	0x000024d0


	//   ....[13]....
        /*0234*/ 	.word	0x000024e0


	//   ....[14]....
        /*0238*/ 	.word	0x00002520


	//   ....[15]....
        /*023c*/ 	.word	0x00002530


	//----- nvinfo : EIATTR_EXIT_INSTR_OFFSETS
	.align		4
.L_64:
        /*0240*/ 	.byte	0x04, 0x1c
        /*0242*/ 	.short	(.L_66 - .L_65)


	//   ....[0]....
.L_65:
        /*0244*/ 	.word	0x000038c0


	//   ....[1]....
        /*0248*/ 	.word	0x000038f0


	//----- nvinfo : EIATTR_REQNTID
	.align		4
.L_66:
        /*024c*/ 	.byte	0x04, 0x10
        /*024e*/ 	.short	(.L_68 - .L_67)
.L_67:
        /*0250*/ 	.word	0x00000100
        /*0254*/ 	.word	0x00000001
        /*0258*/ 	.word	0x00000001


	//----- nvinfo : EIATTR_CBANK_PARAM_SIZE
	.align		4
.L_68:
        /*025c*/ 	.byte	0x03, 0x19
        /*025e*/ 	.short	0x0088


	//----- nvinfo : EIATTR_PARAM_CBANK
	.align		4
        /*0260*/ 	.byte	0x04, 0x0a
        /*0262*/ 	.short	(.L_70 - .L_69)
	.align		4
.L_69:
        /*0264*/ 	.word	index@(.nv.constant0.attn_fwd)
        /*0268*/ 	.short	0x0210
        /*026a*/ 	.short	0x0088


	//----- nvinfo : EIATTR_SW_WAR
	.align		4
.L_70:
        /*026c*/ 	.byte	0x04, 0x36
        /*026e*/ 	.short	(.L_72 - .L_71)
.L_71:
        /*0270*/ 	.word	0x00000008
.L_72:


//--------------------- .nv.callgraph             --------------------------
	.section	.nv.callgraph,"",@"SHT_CUDA_CALLGRAPH"
	.align	4
	.sectionentsize	8
	.align		4
        /*0000*/ 	.word	0x00000000
	.align		4
        /*0004*/ 	.word	0xffffffff
	.align		4
        /*0008*/ 	.word	0x00000000
	.align		4
        /*000c*/ 	.word	0xfffffffe
	.align		4
        /*0010*/ 	.word	0x00000000
	.align		4
        /*0014*/ 	.word	0xfffffffd
	.align		4
        /*0018*/ 	.word	0x00000000
	.align		4
        /*001c*/ 	.word	0xfffffffc


//--------------------- .nv.constant4             --------------------------
	.section	.nv.constant4,"a",@progbits
	.align	8
	.align		8
.nv.constant4:
        /*0000*/ 	.dword	_$_str


//--------------------- .text.attn_fwd            --------------------------
	.section	.text.attn_fwd,"ax",@progbits
	.align	128
        .global         attn_fwd
        .type           attn_fwd,@function
        .size           attn_fwd,(.L_x_3 - attn_fwd)
        .other          attn_fwd,@"STO_CUDA_ENTRY STV_DEFAULT"
attn_fwd:
.text.attn_fwd:
[----:B------:R-:W0:Y:S01]  /*0000*/  LDC R1, c[0x0][0x28] ;  /* 0x00000a00ff017b82 */ /* 0x000e220000000800 */
[----:B------:R-:W1:Y:S07]  /*0010*/  S2R R15, SR_TID.X ;  /* 0x00000000000f7919 */ /* 0x000e6e0000002100 */
[----:B------:R-:W2:Y:S01]  /*0020*/  S2UR UR13, SR_CTAID.Y ;  /* 0x00000000000d79c3 */ /* 0x000ea20000002600 */
[----:B------:R-:W-:Y:S01]  /*0030*/  ULDC.64 UR4, c[0x0][0x240] ;  /* 0x0000900000047ab9 */ /* 0x000fe20000000a00 */
[----:B------:R-:W-:Y:S01]  /*0040*/  ULDC.64 UR16, c[0x0][0x208] ;  /* 0x0000820000107ab9 */ /* 0x000fe20000000a00 */
[----:B------:R-:W3:Y:S05]  /*0050*/  S2R R3, SR_CTAID.X ;  /* 0x0000000000037919 */ /* 0x000eea0000002500 */
[----:B------:R-:W4:Y:S08]  /*0060*/  LDC R32, c[0x0][0x248] ;  /* 0x00009200ff207b82 */ /* 0x000f300000000800 */
[----:B------:R-:W5:Y:S01]  /*0070*/  LDC.64 R28, c[0x0][0x210] ;  /* 0x00008400ff1c7b82 */ /* 0x000f620000000a00 */
[----:B--2---:R-:W-:Y:S01]  /*0080*/  UIMAD UR4, UR13, UR4, URZ ;  /* 0x000000040d0472a4 */ /* 0x004fe2000f8e023f */
[----:B-1----:R-:W-:-:S02]  /*0090*/  LOP3.LUT R14, R15, 0x7f, RZ, 0xc0, !PT ;  /* 0x0000007f0f0e7812 */ /* 0x002fc400078ec0ff */
[----:B------:R-:W-:-:S03]  /*00a0*/  SHF.R.U32.HI R0, RZ, 0x7, R15 ;  /* 0x00000007ff007819 */ /* 0x000fc6000001160f */
[----:B---3--:R-:W-:Y:S01]  /*00b0*/  IMAD R14, R3, 0x80, R14 ;  /* 0x00000080030e7824 */ /* 0x008fe200078e020e */
[----:B------:R-:W-:-:S03]  /*00c0*/  SGXT.U32 R0, R0, 0x1 ;  /* 0x000000010000781a */ /* 0x000fc60000000000 */
[----:B------:R-:W-:Y:S01]  /*00d0*/  IMAD R3, R14, UR5, RZ ;  /* 0x000000050e037c24 */ /* 0x000fe2000f8e02ff */
[----:B------:R-:W-:Y:S01]  /*00e0*/  USHF.R.S32.HI UR5, URZ, 0x1f, UR4 ;  /* 0x0000001f3f057899 */ /* 0x000fe20008011404 */
[----:B----4-:R-:W-:-:S03]  /*00f0*/  IMAD R5, R0, R32, RZ ;  /* 0x0000002000057224 */ /* 0x010fc600078e02ff */
[----:B-----5:R-:W-:Y:S01]  /*0100*/  IADD3 R28, P0, P1, R3, UR4, R28 ;  /* 0x00000004031c7c10 */ /* 0x020fe2000f91e01c */
[----:B------:R-:W-:Y:S01]  /*0110*/  IMAD R6, R32, 0x2, R5 ;  /* 0x0000000220067824 */ /* 0x000fe200078e0205 */
[----:B------:R-:W-:-:S03]  /*0120*/  SHF.R.S32.HI R2, RZ, 0x1f, R3 ;  /* 0x0000001fff027819 */ /* 0x000fc60000011403 */
[----:B------:R-:W-:Y:S01]  /*0130*/  IMAD R7, R32, 0x2, R6 ;  /* 0x0000000220077824 */ /* 0x000fe200078e0206 */
[----:B------:R-:W-:Y:S02]  /*0140*/  IADD3.X R30, R2, UR5, R29, P0, P1 ;  /* 0x00000005021e7c10 */ /* 0x000fe400087e241d */
[CC--:B------:R-:W-:Y:S01]  /*0150*/  IADD3 R2, P0, R5.reuse, R28.reuse, RZ ;  /* 0x0000001c05027210 */ /* 0x0c0fe20007f1e0ff */
[----:B------:R-:W-:Y:S01]  /*0160*/  IMAD R9, R32, 0x2, R7 ;  /* 0x0000000220097824 */ /* 0x000fe200078e0207 */
[C---:B------:R-:W-:Y:S02]  /*0170*/  IADD3 R4, P1, R6.reuse, R28, RZ ;  /* 0x0000001c06047210 */ /* 0x040fe40007f3e0ff */
[-C--:B------:R-:W-:Y:S02]  /*0180*/  LEA.HI.X.SX32 R3, R5, R30.reuse, 0x1, P0 ;  /* 0x0000001e05037211 */ /* 0x080fe400000f0eff */
[----:B------:R-:W-:Y:S01]  /*0190*/  LEA.HI.X.SX32 R5, R6, R30, 0x1, P1 ;  /* 0x0000001e06057211 */ /* 0x000fe200008f0eff */
[C---:B------:R-:W-:Y:S01]  /*01a0*/  IMAD R11, R32.reuse, 0x2, R9 ;  /* 0x00000002200b7824 */ /* 0x040fe200078e0209 */
[C---:B------:R-:W-:Y:S01]  /*01b0*/  IADD3 R6, P0, R7.reuse, R28, RZ ;  /* 0x0000001c07067210 */ /* 0x040fe20007f1e0ff */
[----:B------:R1:W2:Y:S02]  /*01c0*/  LDG.E.U8 R18, desc[UR16][R2.64] ;  /* 0x0000001002127981 */ /* 0x0002a4000c1e1100 */
[C---:B------:R-:W-:Y:S01]  /*01d0*/  IMAD R13, R32.reuse, 0x2, R11 ;  /* 0x00000002200d7824 */ /* 0x040fe200078e020b */
[----:B------:R-:W-:Y:S01]  /*01e0*/  LEA.HI.X.SX32 R7, R7, R30, 0x1, P0 ;  /* 0x0000001e07077211 */ /* 0x000fe200000f0eff */
[----:B------:R-:W3:Y:S01]  /*01f0*/  LDG.E.U8 R19, desc[UR16][R4.64] ;  /* 0x0000001004137981 */ /* 0x000ee2000c1e1100 */
[----:B------:R-:W-:Y:S01]  /*0200*/  IADD3 R8, P0, R9, R28, RZ ;  /* 0x0000001c09087210 */ /* 0x000fe20007f1e0ff */
[----:B------:R-:W-:-:S02]  /*0210*/  IMAD R16, R32, 0x2, R13 ;  /* 0x0000000220107824 */ /* 0x000fc400078e020d */
[----:B------:R4:W5:Y:S01]  /*0220*/  LDG.E.U8 R20, desc[UR16][R6.64] ;  /* 0x0000001006147981 */ /* 0x000962000c1e1100 */
[----:B------:R-:W-:Y:S02]  /*0230*/  LEA.HI.X.SX32 R9, R9, R30, 0x1, P0 ;  /* 0x0000001e09097211 */ /* 0x000fe400000f0eff */
[CC--:B------:R-:W-:Y:S01]  /*0240*/  IADD3 R10, P0, R11.reuse, R28.reuse, RZ ;  /* 0x0000001c0b0a7210 */ /* 0x0c0fe20007f1e0ff */
[----:B------:R-:W-:Y:S01]  /*0250*/  IMAD R17, R32, 0x2, R16 ;  /* 0x0000000220117824 */ /* 0x000fe200078e0210 */
[----:B------:R-:W-:Y:S01]  /*0260*/  IADD3 R12, P1, R16, R28, RZ ;  /* 0x0000001c100c7210 */ /* 0x000fe20007f3e0ff */
[----:B------:R0:W5:Y:S01]  /*0270*/  LDG.E.U8 R21, desc[UR16][R8.64] ;  /* 0x0000001008157981 */ /* 0x000162000c1e1100 */
[----:B------:R-:W-:Y:S02]  /*0280*/  LEA.HI.X.SX32 R11, R11, R30, 0x1, P0 ;  /* 0x0000001e0b0b7211 */ /* 0x000fe400000f0eff */
[----:B-1----:R-:W-:Y:S01]  /*0290*/  IADD3 R2, P0, R13, R28, RZ ;  /* 0x0000001c0d027210 */ /* 0x002fe20007f1e0ff */
[----:B----4-:R-:W-:-:S02]  /*02a0*/  IMAD R7, R32, 0x2, R17 ;  /* 0x0000000220077824 */ /* 0x010fc400078e0211 */
[----:B------:R1:W4:Y:S01]  /*02b0*/  LDG.E.U8 R22, desc[UR16][R10.64] ;  /* 0x000000100a167981 */ /* 0x000322000c1e1100 */
[----:B------:R-:W-:Y:S02]  /*02c0*/  LEA.HI.X.SX32 R3, R13, R30, 0x1, P0 ;  /* 0x0000001e0d037211 */ /* 0x000fe400000f0eff */
[C---:B------:R-:W-:Y:S01]  /*02d0*/  IADD3 R4, P0, R17.reuse, R28, RZ ;  /* 0x0000001c11047210 */ /* 0x040fe20007f1e0ff */
[----:B0-----:R-:W-:Y:S01]  /*02e0*/  IMAD R9, R32, 0x2, R7 ;  /* 0x0000000220097824 */ /* 0x001fe200078e0207 */
[-C--:B------:R-:W-:Y:S01]  /*02f0*/  LEA.HI.X.SX32 R13, R16, R30.reuse, 0x1, P1 ;  /* 0x0000001e100d7211 */ /* 0x080fe200008f0eff */
[----:B------:R-:W4:Y:S01]  /*0300*/  LDG.E.U8 R23, desc[UR16][R2.64] ;  /* 0x0000001002177981 */ /* 0x000f22000c1e1100 */
[----:B------:R-:W-:Y:S01]  /*0310*/  LEA.HI.X.SX32 R5, R17, R30, 0x1, P0 ;  /* 0x0000001e11057211 */ /* 0x000fe200000f0eff */
[C---:B------:R-:W-:Y:S01]  /*0320*/  IMAD R16, R32.reuse, 0x2, R9 ;  /* 0x0000000220107824 */ /* 0x040fe200078e0209 */
[C---:B------:R-:W-:Y:S01]  /*0330*/  IADD3 R6, P0, R7.reuse, R28, RZ ;  /* 0x0000001c07067210 */ /* 0x040fe20007f1e0ff */
[----:B------:R0:W4:Y:S02]  /*0340*/  LDG.E.U8 R24, desc[UR16][R12.64] ;  /* 0x000000100c187981 */ /* 0x000124000c1e1100 */
[----:B------:R-:W-:Y:S01]  /*0350*/  IMAD R17, R32, 0x2, R16 ;  /* 0x0000000220117824 */ /* 0x000fe200078e0210 */
[----:B------:R-:W-:Y:S01]  /*0360*/  LEA.HI.X.SX32 R7, R7, R30, 0x1, P0 ;  /* 0x0000001e07077211 */ /* 0x000fe200000f0eff */
[----:B------:R0:W4:Y:S01]  /*0370*/  LDG.E.U8 R25, desc[UR16][R4.64] ;  /* 0x0000001004197981 */ /* 0x000122000c1e1100 */
[----:B------:R-:W-:-:S02]  /*0380*/  IADD3 R8, P0, R9, R28, RZ ;  /* 0x0000001c09087210 */ /* 0x000fc40007f1e0ff */
[----:B-1----:R-:W-:Y:S01]  /*0390*/  IADD3 R10, P1, R16, R28, RZ ;  /* 0x0000001c100a7210 */ /* 0x002fe20007f3e0ff */
[----:B------:R1:W4:Y:S01]  /*03a0*/  LDG.E.U8 R26, desc[UR16][R6.64] ;  /* 0x00000010061a7981 */ /* 0x000322000c1e1100 */
[----:B------:R-:W-:Y:S01]  /*03b0*/  LEA.HI.X.SX32 R9, R9, R30, 0x1, P0 ;  /* 0x0000001e09097211 */ /* 0x000fe200000f0eff */
[----:B0-----:R-:W-:Y:S01]  /*03c0*/  IMAD R12, R32, 0x2, R17 ;  /* 0x00000002200c7824 */ /* 0x001fe200078e0211 */
[----:B------:R-:W-:-:S03]  /*03d0*/  IADD3 R2, P0, R17, R28, RZ ;  /* 0x0000001c11027210 */ /* 0x000fc60007f1e0ff */
[----:B------:R-:W-:Y:S01]  /*03e0*/  IMAD R13, R32, 0x2, R12 ;  /* 0x00000002200d7824 */ /* 0x000fe200078e020c */
[-C--:B------:R-:W-:Y:S01]  /*03f0*/  LEA.HI.X.SX32 R3, R17, R30.reuse, 0x1, P0 ;  /* 0x0000001e11037211 */ /* 0x080fe200000f0eff */
[----:B------:R0:W4:Y:S01]  /*0400*/  LDG.E.U8 R27, desc[UR16][R8.64] ;  /* 0x00000010081b7981 */ /* 0x000122000c1e1100 */
[----:B------:R-:W-:Y:S01]  /*0410*/  LEA.HI.X.SX32 R11, R16, R30, 0x1, P1 ;  /* 0x0000001e100b7211 */ /* 0x000fe200008f0eff */
[----:B------:R-:W-:Y:S01]  /*0420*/  IMAD R16, R32, 0x2, R13 ;  /* 0x0000000220107824 */ /* 0x000fe200078e020d */
[----:B------:R-:W-:Y:S01]  /*0430*/  IADD3 R4, P0, R12, R28, RZ ;  /* 0x0000001c0c047210 */ /* 0x000fe20007f1e0ff */
[----:B------:R0:W4:Y:S02]  /*0440*/  LDG.E.U8 R2, desc[UR16][R2.64] ;  /* 0x0000001002027981 */ /* 0x000124000c1e1100 */
[----:B------:R-:W-:Y:S01]  /*0450*/  IMAD R17, R32, 0x2, R16 ;  /* 0x0000000220117824 */ /* 0x000fe200078e0210 */
[----:B------:R-:W-:Y:S01]  /*0460*/  LEA.HI.X.SX32 R5, R12, R30, 0x1, P0 ;  /* 0x0000001e0c057211 */ /* 0x000fe200000f0eff */
[----:B------:R-:W4:Y:S01]  /*0470*/  LDG.E.U8 R10, desc[UR16][R10.64] ;  /* 0x000000100a0a7981 */ /* 0x000f22000c1e1100 */
[----:B-1----:R-:W-:-:S02]  /*0480*/  IADD3 R6, P0, R13, R28, RZ ;  /* 0x0000001c0d067210 */ /* 0x002fc40007f1e0ff */
[C---:B------:R-:W-:Y:S01]  /*0490*/  IADD3 R12, P1, R16.reuse, R28, RZ ;  /* 0x0000001c100c7210 */ /* 0x040fe20007f3e0ff */
[----:B------:R-:W4:Y:S01]  /*04a0*/  LDG.E.U8 R4, desc[UR16][R4.64] ;  /* 0x0000001004047981 */ /* 0x000f22000c1e1100 */
[----:B------:R-:W-:Y:S02]  /*04b0*/  LEA.HI.X.SX32 R7, R13, R30, 0x1, P0 ;  /* 0x0000001e0d077211 */ /* 0x000fe400000f0eff */
[C---:B0-----:R-:W-:Y:S02]  /*04c0*/  IADD3 R8, P0, R17.reuse, R28, RZ ;  /* 0x0000001c11087210 */ /* 0x041fe40007f1e0ff */
[-C--:B------:R-:W-:Y:S01]  /*04d0*/  LEA.HI.X.SX32 R13, R16, R30.reuse, 0x1, P1 ;  /* 0x0000001e100d7211 */ /* 0x080fe200008f0eff */
[----:B------:R0:W4:Y:S01]  /*04e0*/  LDG.E.U8 R6, desc[UR16][R6.64] ;  /* 0x0000001006067981 */ /* 0x000122000c1e1100 */
[----:B------:R-:W-:-:S03]  /*04f0*/  LEA.HI.X.SX32 R9, R17, R30, 0x1, P0 ;  /* 0x0000001e11097211 */ /* 0x000fc600000f0eff */
[----:B------:R-:W4:Y:S04]  /*0500*/  LDG.E.U8 R12, desc[UR16][R12.64] ;  /* 0x000000100c0c7981 */ /* 0x000f28000c1e1100 */
[----:B------:R-:W4:Y:S01]  /*0510*/  LDG.E.U8 R8, desc[UR16][R8.64] ;  /* 0x0000001008087981 */ /* 0x000f22000c1e1100 */
[----:B------:R-:W-:Y:S01]  /*0520*/  IMAD.SHL.U32 R3, R15, 0x20, RZ ;  /* 0x000000200f037824 */ /* 0x000fe200078e00ff */
[----:B------:R-:W-:-:S04]  /*0530*/  SHF.R.S32.HI R16, RZ, 0x2, R15 ;  /* 0x00000002ff107819 */ /* 0x000fc8000001140f */
[----:B------:R-:W-:Y:S02]  /*0540*/  LOP3.LUT R3, R3, 0xf60, RZ, 0xc0, !PT ;  /* 0x00000f6003037812 */ /* 0x000fe400078ec0ff */
[----:B------:R-:W-:-:S04]  /*0550*/  SGXT R16, R16, 0x1 ;  /* 0x000000011010781a */ /* 0x000fc80000000200 */
[----:B------:R-:W-:Y:S01]  /*0560*/  LOP3.LUT R3, R3, 0x90, R16, 0xf8, !PT ;  /* 0x0000009003037812 */ /* 0x000fe200078ef810 */
[----:B------:R-:W1:Y:S03]  /*0570*/  S2UR UR12, SR_CgaCtaId ;  /* 0x00000000000c79c3 */ /* 0x000e660000008800 */
[----:B------:R-:W-:-:S05]  /*0580*/  LOP3.LUT R3, R3, R0, RZ, 0xfc, !PT ;  /* 0x0000000003037212 */ /* 0x000fca00078efcff */
[----:B------:R-:W1:Y:S01]  /*0590*/  LDC R0, c[0x0][0x280] ;  /* 0x0000a000ff007b82 */ /* 0x000e620000000800 */
[----:B------:R-:W-:Y:S01]  /*05a0*/  UMOV UR4, 0x400 ;  /* 0x0000040000047882 */ /* 0x000fe20000000000 */
[----:B0-----:R-:W-:Y:S01]  /*05b0*/  LOP3.LUT R7, R3, 0x10, RZ, 0x3c, !PT ;  /* 0x0000001003077812 */ /* 0x001fe200078e3cff */
[----:B------:R-:W-:Y:S01]  /*05c0*/  IMAD.MOV.U32 R38, RZ, RZ, -0x800000 ;  /* 0xff800000ff267424 */ /* 0x000fe200078e00ff */
[----:B-1----:R-:W-:Y:S01]  /*05d0*/  ULEA UR12, UR12, UR4, 0x18 ;  /* 0x000000040c0c7291 */ /* 0x002fe2000f8ec03f */
[----:B------:R-:W-:Y:S01]  /*05e0*/  ISETP.GE.AND P1, PT, R0, 0x1, PT ;  /* 0x000000010000780c */ /* 0x000fe20003f26270 */
[----:B------:R-:W-:Y:S01]  /*05f0*/  IMAD.MOV.U32 R94, RZ, RZ, 0x3f800000 ;  /* 0x3f800000ff5e7424 */ /* 0x000fe200078e00ff */
[----:B------:R-:W-:Y:S01]  /*0600*/  CS2R R56, SRZ ;  /* 0x0000000000387805 */ /* 0x000fe2000001ff00 */
[----:B------:R-:W-:Y:S01]  /*0610*/  IMAD.MOV.U32 R95, RZ, RZ, 0x3f800000 ;  /* 0x3f800000ff5f7424 */ /* 0x000fe200078e00ff */
[----:B------:R-:W-:Y:S01]  /*0620*/  CS2R R58, SRZ ;  /* 0x00000000003a7805 */ /* 0x000fe2000001ff00 */
[----:B------:R-:W-:Y:S01]  /*0630*/  IMAD.MOV.U32 R5, RZ, RZ, -0x800000 ;  /* 0xff800000ff057424 */ /* 0x000fe200078e00ff */
[----:B------:R-:W-:-:S02]  /*0640*/  CS2R R60, SRZ ;  /* 0x00000000003c7805 */ /* 0x000fc4000001ff00 */
[----:B------:R-:W-:Y:S02]  /*0650*/  CS2R R62, SRZ ;  /* 0x00000000003e7805 */ /* 0x000fe4000001ff00 */
[----:B------:R-:W-:Y:S02]  /*0660*/  CS2R R64, SRZ ;  /* 0x0000000000407805 */ /* 0x000fe4000001ff00 */
[----:B------:R-:W-:Y:S02]  /*0670*/  CS2R R66, SRZ ;  /* 0x0000000000427805 */ /* 0x000fe4000001ff00 */
[----:B------:R-:W-:Y:S02]  /*0680*/  CS2R R68, SRZ ;  /* 0x0000000000447805 */ /* 0x000fe4000001ff00 */
[----:B------:R-:W-:Y:S02]  /*0690*/  CS2R R70, SRZ ;  /* 0x0000000000467805 */ /* 0x000fe4000001ff00 */
[----:B------:R-:W-:Y:S01]  /*06a0*/  LOP3.LUT P0, RZ, R15, 0x80, RZ, 0xc0, !PT ;  /* 0x000000800fff7812 */ /* 0x000fe2000780c0ff */
[----:B--2---:R0:W-:Y:S04]  /*06b0*/  STS.U8 [R3+UR12], R18 ;  /* 0x0000001203007988 */ /* 0x0041e8000800000c */
[----:B---3--:R0:W-:Y:S04]  /*06c0*/  STS.U8 [R3+UR12+0x2], R19 ;  /* 0x0000021303007988 */ /* 0x0081e8000800000c */
[----:B-----5:R0:W-:Y:S04]  /*06d0*/  STS.U8 [R3+UR12+0x4], R20 ;  /* 0x0000041403007988 */ /* 0x0201e8000800000c */
[----:B------:R0:W-:Y:S04]  /*06e0*/  STS.U8 [R3+UR12+0x6], R21 ;  /* 0x0000061503007988 */ /* 0x0001e8000800000c */
[----:B----4-:R0:W-:Y:S04]  /*06f0*/  STS.U8 [R3+UR12+0x8], R22 ;  /* 0x0000081603007988 */ /* 0x0101e8000800000c */
[----:B------:R0:W-:Y:S04]  /*0700*/  STS.U8 [R3+UR12+0xa], R23 ;  /* 0x00000a1703007988 */ /* 0x0001e8000800000c */
[----:B------:R0:W-:Y:S04]  /*0710*/  STS.U8 [R3+UR12+0xc], R24 ;  /* 0x00000c1803007988 */ /* 0x0001e8000800000c */
[----:B------:R0:W-:Y:S04]  /*0720*/  STS.U8 [R3+UR12+0xe], R25 ;  /* 0x00000e1903007988 */ /* 0x0001e8000800000c */
[----:B------:R0:W-:Y:S04]  /*0730*/  STS.U8 [R7+UR12], R26 ;  /* 0x0000001a07007988 */ /* 0x0001e8000800000c */
[----:B------:R0:W-:Y:S04]  /*0740*/  STS.U8 [R7+UR12+0x2], R27 ;  /* 0x0000021b07007988 */ /* 0x0001e8000800000c */
[----:B------:R0:W-:Y:S04]  /*0750*/  STS.U8 [R7+UR12+0x6], R2 ;  /* 0x0000060207007988 */ /* 0x0001e8000800000c */
[----:B------:R0:W-:Y:S04]  /*0760*/  STS.U8 [R7+UR12+0x4], R10 ;  /* 0x0000040a07007988 */ /* 0x0001e8000800000c */
[----:B------:R0:W-:Y:S04]  /*0770*/  STS.U8 [R7+UR12+0x8], R4 ;  /* 0x0000080407007988 */ /* 0x0001e8000800000c */
[----:B------:R0:W-:Y:S04]  /*0780*/  STS.U8 [R7+UR12+0xa], R6 ;  /* 0x00000a0607007988 */ /* 0x0001e8000800000c */
[----:B------:R0:W-:Y:S04]  /*0790*/  STS.U8 [R7+UR12+0xc], R12 ;  /* 0x00000c0c07007988 */ /* 0x0001e8000800000c */
[----:B------:R0:W-:Y:S01]  /*07a0*/  STS.U8 [R7+UR12+0xe], R8 ;  /* 0x00000e0807007988 */ /* 0x0001e2000800000c */
[----:B------:R-:W-:Y:S05]  /*07b0*/  @!P1 BRA `(.L_x_0) ;  /* 0x0000001c00909947 */ /* 0x000fea0003800000 */
[----:B0-----:R-:W0:Y:S01]  /*07c0*/  LDC.64 R2, c[0x0][0x250] ;  /* 0x00009400ff027b82 */ /* 0x001e220000000a00 */
[--C-:B------:R-:W-:Y:S01]  /*07d0*/  SHF.R.U32.HI R7, RZ, 0x5, R15.reuse ;  /* 0x00000005ff077819 */ /* 0x100fe2000001160f */
[----:B------:R-:W-:Y:S01]  /*07e0*/  ULDC UR4, c[0x0][0x258] ;  /* 0x0000960000047ab9 */ /* 0x000fe20000000800 */
[C---:B------:R-:W-:Y:S01]  /*07f0*/  LOP3.LUT R5, R15.reuse, 0x1, RZ, 0xc0, !PT ;  /* 0x000000010f057812 */ /* 0x040fe200078ec0ff */
[----:B------:R-:W-:Y:S01]  /*0800*/  ULDC.64 UR14, c[0x0][0x260] ;  /* 0x00009800000e7ab9 */ /* 0x000fe20000000a00 */
[C---:B------:R-:W-:Y:S01]  /*0810*/  LOP3.LUT R6, R15.reuse, 0x1c, RZ, 0xc0, !PT ;  /* 0x0000001c0f067812 */ /* 0x040fe200078ec0ff */
[----:B------:R-:W-:Y:S01]  /*0820*/  IMAD.MOV.U32 R18, RZ, RZ, 0x5410 ;  /* 0x00005410ff127424 */ /* 0x000fe200078e00ff */
[----:B------:R-:W-:Y:S01]  /*0830*/  LOP3.LUT R4, R15, 0x1f, RZ, 0xc0, !PT ;  /* 0x0000001f0f047812 */ /* 0x000fe200078ec0ff */
[----:B------:R-:W1:Y:S01]  /*0840*/  LDC R20, c[0x0][0x268] ;  /* 0x00009a00ff147b82 */ /* 0x000e620000000800 */
[----:B------:R-:W-:Y:S01]  /*0850*/  R2UR UR20, R7 ;  /* 0x00000000071472ca */ /* 0x000fe200000e0000 */
[----:B------:R-:W-:Y:S01]  /*0860*/  IMAD R7, R5, 0x2, R6 ;  /* 0x0000000205077824 */ /* 0x000fe200078e0206 */
[--C-:B------:R-:W-:Y:S01]  /*0870*/  SHF.R.U32.HI R6, RZ, 0x5, R15.reuse ;  /* 0x00000005ff067819 */ /* 0x100fe2000001160f */
[----:B------:R-:W-:Y:S01]  /*0880*/  IMAD R5, R4, UR4, RZ ;  /* 0x0000000404057c24 */ /* 0x000fe2000f8e02ff */
[----:B------:R-:W-:Y:S01]  /*0890*/  ULDC.64 UR4, c[0x0][0x218] ;  /* 0x0000860000047ab9 */ /* 0x000fe20000000a00 */
[----:B------:R-:W-:Y:S01]  /*08a0*/  SHF.R.U32.HI R74, RZ, 0x1, R15 ;  /* 0x00000001ff4a7819 */ /* 0x000fe2000001160f */
[----:B------:R-:W-:Y:S01]  /*08b0*/  IMAD.MOV.U32 R17, RZ, RZ, 0x7632 ;  /* 0x00007632ff117424 */ /* 0x000fe200078e00ff */
[----:B------:R-:W-:-:S02]  /*08c0*/  CS2R R56, SRZ ;  /* 0x0000000000387805 */ /* 0x000fc4000001ff00 */
[----:B------:R-:W-:Y:S01]  /*08d0*/  SHF.R.S32.HI R9, RZ, 0x1f, R5 ;  /* 0x0000001fff097819 */ /* 0x000fe20000011405 */
[----:B------:R-:W-:Y:S01]  /*08e0*/  IMAD.MOV.U32 R94, RZ, RZ, 0x3f800000 ;  /* 0x3f800000ff5e7424 */ /* 0x000fe200078e00ff */
[----:B------:R-:W-:Y:S01]  /*08f0*/  SGXT.U32 R74, R74, 0x1 ;  /* 0x000000014a4a781a */ /* 0x000fe20000000000 */
[----:B------:R-:W-:Y:S01]  /*0900*/  IMAD.MOV.U32 R97, RZ, RZ, -0x800000 ;  /* 0xff800000ff617424 */ /* 0x000fe200078e00ff */
[----:B------:R-:W-:Y:S01]  /*0910*/  CS2R R58, SRZ ;  /* 0x00000000003a7805 */ /* 0x000fe2000001ff00 */
[----:B------:R-:W-:Y:S01]  /*0920*/  IMAD.MOV.U32 R96, RZ, RZ, -0x800000 ;  /* 0xff800000ff607424 */ /* 0x000fe200078e00ff */
[----:B------:R-:W-:Y:S01]  /*0930*/  LOP3.LUT R74, R7, R74, RZ, 0xfc, !PT ;  /* 0x0000004a074a7212 */ /* 0x000fe200078efcff */
[----:B0-----:R-:W-:Y:S01]  /*0940*/  IMAD R2, R2, UR13, RZ ;  /* 0x0000000d02027c24 */ /* 0x001fe2000f8e02ff */
[----:B------:R-:W-:Y:S01]  /*0950*/  CS2R R60, SRZ ;  /* 0x00000000003c7805 */ /* 0x000fe2000001ff00 */
[----:B------:R-:W-:Y:S01]  /*0960*/  IMAD.MOV.U32 R95, RZ, RZ, 0x3f800000 ;  /* 0x3f800000ff5f7424 */ /* 0x000fe200078e00ff */
[----:B------:R-:W-:-:S02]  /*0970*/  CS2R R62, SRZ ;  /* 0x00000000003e7805 */ /* 0x000fc4000001ff00 */
[----:B------:R-:W-:Y:S02]  /*0980*/  CS2R R64, SRZ ;  /* 0x0000000000407805 */ /* 0x000fe4000001ff00 */
[--C-:B------:R-:W-:Y:S01]  /*0990*/  IADD3 R5, P1, P2, R5, UR4, R2.reuse ;  /* 0x0000000405057c10 */ /* 0x100fe2000fa3e002 */
[----:B------:R-:W-:Y:S01]  /*09a0*/  UIADD3 UR4, UR20, 0x18, URZ ;  /* 0x0000001814047890 */ /* 0x000fe2000fffe03f */
[----:B------:R-:W-:Y:S02]  /*09b0*/  SHF.R.S32.HI R4, RZ, 0x1f, R2 ;  /* 0x0000001fff047819 */ /* 0x000fe40000011402 */
[----:B------:R-:W-:Y:S02]  /*09c0*/  CS2R R66, SRZ ;  /* 0x0000000000427805 */ /* 0x000fe4000001ff00 */
[----:B------:R-:W-:Y:S02]  /*09d0*/  SGXT.U32 R2, R6, 0x3 ;  /* 0x000000030602781a */ /* 0x000fe40000000000 */
[----:B------:R-:W-:Y:S01]  /*09e0*/  CS2R R68, SRZ ;  /* 0x0000000000447805 */ /* 0x000fe2000001ff00 */
[----:B------:R-:W0:Y:S01]  /*09f0*/  LDC.64 R6, c[0x0][0x220] ;  /* 0x00008800ff067b82 */ /* 0x000e220000000a00 */
[----:B------:R-:W-:Y:S01]  /*0a00*/  IADD3.X R9, R9, UR5, R4, P1, P2 ;  /* 0x0000000509097c10 */ /* 0x000fe20008fe4404 */
[----:B------:R-:W-:Y:S01]  /*0a10*/  UIADD3 UR5, UR20, 0x38, URZ ;  /* 0x0000003814057890 */ /* 0x000fe2000fffe03f */
[----:B------:R-:W-:Y:S01]  /*0a20*/  IMAD R76, R2, R3, RZ ;  /* 0x00000003024c7224 */ /* 0x000fe200078e02ff */
[----:B------:R-:W-:Y:S01]  /*0a30*/  SHF.R.U32.HI R2, RZ, 0x6, R15 ;  /* 0x00000006ff027819 */ /* 0x000fe2000001160f */
[----:B------:R-:W-:Y:S01]  /*0a40*/  IMAD R80, R3, UR4, RZ ;  /* 0x0000000403507c24 */ /* 0x000fe2000f8e02ff */
[----:B------:R-:W-:Y:S01]  /*0a50*/  LOP3.LUT R4, R15, 0x3f, RZ, 0xc0, !PT ;  /* 0x0000003f0f047812 */ /* 0x000fe200078ec0ff */
[C---:B------:R-:W-:Y:S01]  /*0a60*/  IMAD R78, R3.reuse, 0x8, R76 ;  /* 0x00000008034e7824 */ /* 0x040fe200078e024c */
[----:B------:R-:W-:Y:S01]  /*0a70*/  IADD3 R75, P1, R76, R5, RZ ;  /* 0x000000054c4b7210 */ /* 0x000fe20007f3e0ff */
[C---:B------:R-:W-:Y:S01]  /*0a80*/  IMAD R82, R3.reuse, UR5, RZ ;  /* 0x0000000503527c24 */ /* 0x040fe2000f8e02ff */
[----:B------:R-:W-:Y:S01]  /*0a90*/  SGXT.U32 R2, R2, 0x2 ;  /* 0x000000020202781a */ /* 0x000fe20000000000 */
[C---:B------:R-:W-:Y:S01]  /*0aa0*/  IMAD R84, R3.reuse, 0x8, R78 ;  /* 0x0000000803547824 */ /* 0x040fe200078e024e */
[----:B------:R-:W-:Y:S01]  /*0ab0*/  LEA.HI.X.SX32 R76, R76, R9, 0x1, P1 ;  /* 0x000000094c4c7211 */ /* 0x000fe200008f0eff */
[----:B------:R-:W-:Y:S01]  /*0ac0*/  UIMAD UR4, UR13, UR14, URZ ;  /* 0x0000000e0d0472a4 */ /* 0x000fe2000f8e023f */
[-C--:B------:R-:W-:Y:S01]  /*0ad0*/  IADD3 R77, P1, R78, R5.reuse, RZ ;  /* 0x000000054e4d7210 */ /* 0x080fe20007f3e0ff */
[C---:B------:R-:W-:Y:S01]  /*0ae0*/  IMAD R86, R3.reuse, 0x10, R84 ;  /* 0x0000001003567824 */ /* 0x040fe200078e0254 */
[-C--:B------:R-:W-:Y:S01]  /*0af0*/  IADD3 R79, P2, R80, R5.reuse, RZ ;  /* 0x00000005504f7210 */ /* 0x080fe20007f5e0ff */
[----:B-1----:R-:W-:Y:S01]  /*0b00*/  IMAD R91, R2, R20, RZ ;  /* 0x00000014025b7224 */ /* 0x002fe200078e02ff */
[----:B------:R-:W-:Y:S01]  /*0b10*/  IADD3 R81, P3, R82, R5, RZ ;  /* 0x0000000552517210 */ /* 0x000fe20007f7e0ff */
[C---:B------:R-:W-:Y:S01]  /*0b20*/  IMAD R88, R3.reuse, 0x8, R86 ;  /* 0x0000000803587824 */ /* 0x040fe200078e0256 */
[-C--:B------:R-:W-:Y:S01]  /*0b30*/  LEA.HI.X.SX32 R78, R78, R9.reuse, 0x1, P1 ;  /* 0x000000094e4e7211 */ /* 0x080fe200008f0eff */
[----:B------:R-:W-:Y:S01]  /*0b40*/  IMAD R73, R20, 0x4, R91 ;  /* 0x0000000414497824 */ /* 0x000fe200078e025b */
[-C--:B------:R-:W-:Y:S01]  /*0b50*/  LEA.HI.X.SX32 R80, R80, R9.reuse, 0x1, P2 ;  /* 0x0000000950507211 */ /* 0x080fe200010f0eff */
[----:B------:R-:W-:Y:S01]  /*0b60*/  IMAD R90, R3, 0x8, R88 ;  /* 0x00000008035a7824 */ /* 0x000fe200078e0258 */
[----:B------:R-:W-:Y:S01]  /*0b70*/  LEA.HI.X.SX32 R82, R82, R9, 0x1, P3 ;  /* 0x0000000952527211 */ /* 0x000fe200018f0eff */
[----:B------:R-:W-:Y:S01]  /*0b80*/  USHF.R.S32.HI UR5, URZ, 0x1f, UR4 ;  /* 0x0000001f3f057899 */ /* 0x000fe20008011404 */
[-C--:B------:R-:W-:Y:S01]  /*0b90*/  IADD3 R83, P1, R84, R5.reuse, RZ ;  /* 0x0000000554537210 */ /* 0x080fe20007f3e0ff */
[----:B------:R-:W-:Y:S01]  /*0ba0*/  IMAD R23, R20, 0x4, R73 ;  /* 0x0000000414177824 */ /* 0x000fe200078e0249 */
[----:B------:R-:W-:-:S02]  /*0bb0*/  IADD3 R85, P2, R86, R5, RZ ;  /* 0x0000000556557210 */ /* 0x000fc40007f5e0ff */
[----:B------:R-:W-:Y:S02]  /*0bc0*/  CS2R R70, SRZ ;  /* 0x0000000000467805 */ /* 0x000fe4000001ff00 */
[-C--:B------:R-:W-:Y:S01]  /*0bd0*/  IADD3 R87, P3, R88, R5.reuse, RZ ;  /* 0x0000000558577210 */ /* 0x080fe20007f7e0ff */
[----:B------:R-:W-:Y:S01]  /*0be0*/  IMAD R22, R20, 0x8, R23 ;  /* 0x0000000814167824 */ /* 0x000fe200078e0217 */
[----:B------:R-:W-:Y:S01]  /*0bf0*/  IADD3 R89, P4, R90, R5, RZ ;  /* 0x000000055a597210 */ /* 0x000fe20007f9e0ff */
[----:B------:R-:W-:Y:S01]  /*0c00*/  IMAD R5, R4, UR15, RZ ;  /* 0x0000000f04057c24 */ /* 0x000fe2000f8e02ff */
[C---:B------:R-:W-:Y:S01]  /*0c10*/  LEA.HI R2, R15.reuse, 0xc, RZ, 0x1a ;  /* 0x0000000c0f027811 */ /* 0x040fe200078fd0ff */
[----:B------:R-:W-:Y:S01]  /*0c20*/  IMAD R21, R20, 0x4, R22 ;  /* 0x0000000414157824 */ /* 0x000fe200078e0216 */
[----:B------:R-:W-:Y:S01]  /*0c30*/  LEA.HI R4, R15, 0x1c, RZ, 0x1a ;  /* 0x0000001c0f047811 */ /* 0x000fe200078fd0ff */
[----:B------:R-:W-:Y:S01]  /*0c40*/  UMOV UR8, 0xfffffffe ;  /* 0xfffffffe00087882 */ /* 0x000fe20000000000 */
[-C--:B------:R-:W-:Y:S01]  /*0c50*/  LEA.HI.X.SX32 R84, R84, R9.reuse, 0x1, P1 ;  /* 0x0000000954547211 */ /* 0x080fe200008f0eff */
[-C--:B------:R-:W-:Y:S01]  /*0c60*/  IMAD R2, R2, R20.reuse, RZ ;  /* 0x0000001402027224 */ /* 0x080fe200078e02ff */
[-C--:B------:R-:W-:Y:S01]  /*0c70*/  LEA.HI.X.SX32 R86, R86, R9.reuse, 0x1, P2 ;  /* 0x0000000956567211 */ /* 0x080fe200010f0eff */
[----:B------:R-:W-:Y:S01]  /*0c80*/  IMAD R4, R4, R20, RZ ;  /* 0x0000001404047224 */ /* 0x000fe200078e02ff */
[----:B0-----:R-:W-:Y:S01]  /*0c90*/  IADD3 R72, P1, P2, R5, UR4, R6 ;  /* 0x0000000405487c10 */ /* 0x001fe2000fa3e006 */
[----:B------:R-:W-:Y:S01]  /*0ca0*/  IMAD R20, R20, 0x4, R21 ;  /* 0x0000000414147824 */ /* 0x000fe200078e0215 */
[----:B------:R-:W-:Y:S01]  /*0cb0*/  SHF.R.S32.HI R6, RZ, 0x1f, R5 ;  /* 0x0000001fff067819 */ /* 0x000fe20000011405 */
[----:B------:R-:W-:Y:S01]  /*0cc0*/  UMOV UR9, 0x7fffffdf ;  /* 0x7fffffdf00097882 */ /* 0x000fe20000000000 */
[----:B------:R-:W-:Y:S01]  /*0cd0*/  LEA.HI.X.SX32 R88, R88, R9, 0x1, P3 ;  /* 0x0000000958587211 */ /* 0x000fe200018f0eff */
[----:B------:R-:W-:Y:S01]  /*0ce0*/  UMOV UR7, URZ ;  /* 0x0000003f00077c82 */ /* 0x000fe20008000000 */
[----:B------:R-:W-:Y:S01]  /*0cf0*/  IADD3.X R6, R6, UR5, R7, P1, P2 ;  /* 0x0000000506067c10 */ /* 0x000fe20008fe4407 */
[----:B------:R-:W-:Y:S01]  /*0d00*/  UIADD3 UR5, UR12, 0x1000, URZ ;  /* 0x000010000c057890 */ /* 0x000fe2000fffe03f */
[CC--:B------:R-:W-:Y:S01]  /*0d10*/  IADD3 R104, P1, R91.reuse, R72.reuse, RZ ;  /* 0x000000485b687210 */ /* 0x0c0fe20007f3e0ff */
[----:B------:R-:W-:Y:S01]  /*0d20*/  UMOV UR4, URZ ;  /* 0x0000003f00047c82 */ /* 0x000fe20008000000 */
[-C--:B------:R-:W-:Y:S01]  /*0d30*/  IADD3 R105, P2, R2, R72.reuse, RZ ;  /* 0x0000004802697210 */ /* 0x080fe20007f5e0ff */
[----:B------:R-:W-:Y:S01]  /*0d40*/  USHF.R.U32.HI UR5, URZ, 0x4, UR5 ;  /* 0x000000043f057899 */ /* 0x000fe20008011605 */
[----:B------:R-:W-:Y:S01]  /*0d50*/  IADD3 R106, P3, R4, R72, RZ ;  /* 0x00000048046a7210 */ /* 0x000fe20007f7e0ff */
[----:B------:R-:W-:Y:S01]  /*0d60*/  ULDC UR14, c[0x0][0x238] ;  /* 0x00008e00000e7ab9 */ /* 0x000fe20000000800 */
[----:B------:R-:W-:Y:S01]  /*0d70*/  LEA.HI.X.SX32 R91, R91, R6, 0x1, P1 ;  /* 0x000000065b5b7211 */ /* 0x000fe200008f0eff */
[----:B------:R-:W-:Y:S01]  /*0d80*/  USGXT.U32 UR6, UR5, 0xe ;  /* 0x0000000e0506789a */ /* 0x000fe20008000000 */
[----:B------:R-:W-:-:S02]  /*0d90*/  IADD3 R107, P1, R73, R72, RZ ;  /* 0x00000048496b7210 */ /* 0x000fc40007f3e0ff */
[-C--:B------:R-:W-:Y:S01]  /*0da0*/  LEA.HI.X.SX32 R92, R2, R6.reuse, 0x1, P2 ;  /* 0x00000006025c7211 */ /* 0x080fe200010f0eff */
[----:B------:R-:W-:Y:S01]  /*0db0*/  IMAD.MOV.U32 R2, RZ, RZ, RZ ;  /* 0x000000ffff027224 */ /* 0x000fe200078e00ff */
[----:B------:R-:W-:Y:S01]  /*0dc0*/  LEA.HI.X.SX32 R93, R4, R6, 0x1, P3 ;  /* 0x00000006045d7211 */ /* 0x000fe200018f0eff */
[----:B------:R-:W-:Y:S01]  /*0dd0*/  UIADD3.64 UR18, UR6, -UR8, URZ ;  /* 0x8000000806127297 */ /* 0x000fe2000fffe03f */
[----:B------:R-:W-:Y:S01]  /*0de0*/  IADD3 R102, P2, R22, R72, RZ ;  /* 0x0000004816667210 */ /* 0x000fe20007f5e0ff */
[----:B------:R-:W-:Y:S01]  /*0df0*/  UMOV UR5, URZ ;  /* 0x0000003f00057c82 */ /* 0x000fe20008000000 */
[----:B------:R-:W-:Y:S02]  /*0e00*/  SEL R4, RZ, 0x90, !P0 ;  /* 0x00000090ff047807 */ /* 0x000fe40004000000 */
[----:B------:R-:W-:Y:S02]  /*0e10*/  LEA.HI.X.SX32 R73, R73, R6, 0x1, P1 ;  /* 0x0000000649497211 */ /* 0x000fe400008f0eff */
[----:B------:R-:W-:-:S02]  /*0e20*/  LEA.HI.X.SX32 R90, R90, R9, 0x1, P4 ;  /* 0x000000095a5a7211 */ /* 0x000fc400020f0eff */
[-C--:B------:R-:W-:Y:S02]  /*0e30*/  IADD3 R103, P1, R23, R72.reuse, RZ ;  /* 0x0000004817677210 */ /* 0x080fe40007f3e0ff */
[----:B------:R-:W-:Y:S02]  /*0e40*/  IADD3 R101, P3, R21, R72, RZ ;  /* 0x0000004815657210 */ /* 0x000fe40007f7e0ff */
[----:B------:R-:W-:Y:S02]  /*0e50*/  LEA.HI.X.SX32 R22, R22, R6, 0x1, P2 ;  /* 0x0000000616167211 */ /* 0x000fe400010f0eff */
[----:B------:R-:W-:Y:S02]  /*0e60*/  IADD3 R72, P4, R20, R72, RZ ;  /* 0x0000004814487210 */ /* 0x000fe40007f9e0ff */
[----:B------:R-:W-:Y:S02]  /*0e70*/  LOP3.LUT P2, RZ, R15, 0x2, RZ, 0xc0, !PT ;  /* 0x000000020fff7812 */ /* 0x000fe4000784c0ff */
[----:B------:R-:W-:-:S02]  /*0e80*/  LOP3.LUT R19, R4, 0x7f, R15, 0x78, !PT ;  /* 0x0000007f04137812 */ /* 0x000fc400078e780f */
[-C--:B------:R-:W-:Y:S02]  /*0e90*/  LEA.HI.X.SX32 R23, R23, R6.reuse, 0x1, P1 ;  /* 0x0000000617177211 */ /* 0x080fe400008f0eff */
[-C--:B------:R-:W-:Y:S02]  /*0ea0*/  LEA.HI.X.SX32 R21, R21, R6.reuse, 0x1, P3 ;  /* 0x0000000615157211 */ /* 0x080fe400018f0eff */
[----:B------:R-:W-:Y:S02]  /*0eb0*/  LEA.HI.X.SX32 R20, R20, R6, 0x1, P4 ;  /* 0x0000000614147211 */ /* 0x000fe400020f0eff */
[----:B------:R-:W-:Y:S02]  /*0ec0*/  LOP3.LUT P1, RZ, R15, 0x1, RZ, 0xc0, !PT ;  /* 0x000000010fff7812 */ /* 0x000fe4000782c0ff */
[----:B------:R-:W-:Y:S02]  /*0ed0*/  SEL R18, R18, 0x1054, !P2 ;  /* 0x0000105412127807 */ /* 0x000fe40005000000 */
[----:B------:R-:W-:-:S02]  /*0ee0*/  SEL R17, R17, 0x3276, !P2 ;  /* 0x0000327611117807 */ /* 0x000fc40005000000 */
[----:B------:R-:W-:-:S07]  /*0ef0*/  LOP3.LUT R16, R19, 0x20, RZ, 0x3c, !PT ;  /* 0x0000002013107812 */ /* 0x000fce00078e3cff */
.L_x_1:
[----:B------:R-:W-:Y:S02]  /*0f00*/  SHF.R.S32.HI R29, RZ, 0x1f, R2 ;  /* 0x0000001fff1d7819 */ /* 0x000fe40000011402 */
[C---:B------:R-:W-:Y:S02]  /*0f10*/  IADD3 R12, P2, R2.reuse, R75, RZ ;  /* 0x0000004b020c7210 */ /* 0x040fe40007f5e0ff */
[----:B------:R-:W-:-:S03]  /*0f20*/  IADD3 R24, P3, R2, R77, RZ ;  /* 0x0000004d02187210 */ /* 0x000fc60007f7e0ff */
[C---:B------:R-:W-:Y:S01]  /*0f30*/  IMAD.X R13, R29.reuse, 0x1, R76, P2 ;  /* 0x000000011d0d7824 */ /* 0x040fe200010e064c */
[C---:B------:R-:W-:Y:S01]  /*0f40*/  IADD3 R26, P2, R2.reuse, R83, RZ ;  /* 0x00000053021a7210 */ /* 0x040fe20007f5e0ff */
[C---:B------:R-:W-:Y:S01]  /*0f50*/  IMAD.X R25, R29.reuse, 0x1, R78, P3 ;  /* 0x000000011d197824 */ /* 0x040fe200018e064e */
[C---:B------:R-:W-:Y:S02]  /*0f60*/  IADD3 R6, P3, R2.reuse, R79, RZ ;  /* 0x0000004f02067210 */ /* 0x040fe40007f7e0ff */
[----:B------:R0:W2:Y:S01]  /*0f70*/  LDG.E.U8 R28, desc[UR16][R12.64] ;  /* 0x000000100c1c7981 */ /* 0x0000a2000c1e1100 */
[C---:B------:R-:W-:Y:S01]  /*0f80*/  IMAD.X R27, R29.reuse, 0x1, R84, P2 ;  /* 0x000000011d1b7824 */ /* 0x040fe200010e0654 */
[C---:B------:R-:W-:Y:S01]  /*0f90*/  IADD3 R4, P2, R2.reuse, R85, RZ ;  /* 0x0000005502047210 */ /* 0x040fe20007f5e0ff */
[C---:B------:R-:W-:Y:S01]  /*0fa0*/  IMAD.X R7, R29.reuse, 0x1, R80, P3 ;  /* 0x000000011d077824 */ /* 0x040fe200018e0650 */
[C---:B------:R-:W-:Y:S01]  /*0fb0*/  IADD3 R10, P3, R2.reuse, R87, RZ ;  /* 0x00000057020a7210 */ /* 0x040fe20007f7e0ff */
[----:B------:R-:W3:Y:S01]  /*0fc0*/  LDG.E.U8 R24, desc[UR16][R24.64] ;  /* 0x0000001018187981 */ /* 0x000ee2000c1e1100 */
[----:B------:R-:W-:Y:S01]  /*0fd0*/  IADD3 R8, P4, R2, R89, RZ ;  /* 0x0000005902087210 */ /* 0x000fe20007f9e0ff */
[----:B------:R-:W-:-:S02]  /*0fe0*/  IMAD.X R5, R29, 0x1, R86, P2 ;  /* 0x000000011d057824 */ /* 0x000fc400010e0656 */
[----:B------:R-:W4:Y:S01]  /*0ff0*/  LDG.E.U8 R26, desc[UR16][R26.64] ;  /* 0x000000101a1a7981 */ /* 0x000f22000c1e1100 */
[----:B0-----:R-:W-:Y:S01]  /*1000*/  IADD3 R12, P2, R2, R81, RZ ;  /* 0x00000051020c7210 */ /* 0x001fe20007f5e0ff */
[C---:B------:R-:W-:Y:S02]  /*1010*/  IMAD.X R11, R29.reuse, 0x1, R88, P3 ;  /* 0x000000011d0b7824 */ /* 0x040fe400018e0658 */
[C---:B------:R-:W-:Y:S01]  /*1020*/  IMAD.X R9, R29.reuse, 0x1, R90, P4 ;  /* 0x000000011d097824 */ /* 0x040fe200020e065a */
[----:B------:R-:W5:Y:S01]  /*1030*/  LDG.E.U8 R6, desc[UR16][R6.64] ;  /* 0x0000001006067981 */ /* 0x000f62000c1e1100 */
[----:B------:R-:W-:-:S03]  /*1040*/  IMAD.X R13, R29, 0x1, R82, P2 ;  /* 0x000000011d0d7824 */ /* 0x000fc600010e0652 */
[----:B------:R-:W5:Y:S04]  /*1050*/  LDG.E.U8 R4, desc[UR16][R4.64] ;  /* 0x0000001004047981 */ /* 0x000f68000c1e1100 */
[----:B------:R-:W5:Y:S04]  /*1060*/  LDG.E.U8 R10, desc[UR16][R10.64] ;  /* 0x000000100a0a7981 */ /* 0x000f68000c1e1100 */
[----:B------:R-:W5:Y:S04]  /*1070*/  LDG.E.U8 R8, desc[UR16][R8.64] ;  /* 0x0000001008087981 */ /* 0x000f68000c1e1100 */
[----:B------:R-:W5:Y:S01]  /*1080*/  LDG.E.U8 R12, desc[UR16][R12.64] ;  /* 0x000000100c0c7981 */ /* 0x000f62000c1e1100 */
[----:B------:R-:W-:Y:S01]  /*1090*/  USHF.L.U32 UR8, UR20, 0x5, URZ ;  /* 0x0000000514087899 */ /* 0x000fe2000800063f */
[----:B------:R-:W-:Y:S01]  /*10a0*/  UMOV UR10, UR6 ;  /* 0x00000006000a7c82 */ /* 0x000fe20008000000 */
[----:B------:R-:W-:Y:S02]  /*10b0*/  BAR.SYNC.DEFER_BLOCKING 0x0 ;  /* 0x0000000000007b1d */ /* 0x000fe40000010000 */
[----:B------:R-:W-:-:S04]  /*10c0*/  ULOP3.LUT UR8, UR8, 0x80, URZ, 0xc0, !UPT ;  /* 0x0000008008087892 */ /* 0x000fc8000f8ec03f */
[----:B------:R-:W-:Y:S01]  /*10d0*/  ULEA.HI UR8, UR12, UR8, URZ, 0x1c ;  /* 0x000000080c087291 */ /* 0x000fe2000f8fe03f */
[----:B------:R-:W-:Y:S01]  /*10e0*/  UMOV UR11, 0xc0000010 ;  /* 0xc0000010000b7882 */ /* 0x000fe20000000000 */
[----:B------:R-:W-:Y:S02]  /*10f0*/  UMOV UR9, 0xc0000010 ;  /* 0xc000001000097882 */ /* 0x000fe40000000000 */
[----:B------:R-:W-:Y:S01]  /*1100*/  ULOP3.LUT UR8, UR8, 0x3fff, URZ, 0xc0, !UPT ;  /* 0x00003fff08087892 */ /* 0x000fe2000f8ec03f */
[----:B--2---:R-:W-:Y:S04]  /*1110*/  STS.U8 [R19+UR12+0x1000], R28 ;  /* 0x0010001c13007988 */ /* 0x004fe8000800000c */
[----:B---3--:R-:W-:Y:S04]  /*1120*/  STS.U8 [R19+UR12+0x1100], R24 ;  /* 0x0011001813007988 */ /* 0x008fe8000800000c */
[----:B----4-:R-:W-:Y:S04]  /*1130*/  STS.U8 [R19+UR12+0x1200], R26 ;  /* 0x0012001a13007988 */ /* 0x010fe8000800000c */
[----:B-----5:R-:W-:Y:S04]  /*1140*/  STS.U8 [R19+UR12+0x1300], R6 ;  /* 0x0013000613007988 */ /* 0x020fe8000800000c */
[----:B------:R-:W-:Y:S04]  /*1150*/  STS.U8 [R19+UR12+0x1400], R4 ;  /* 0x0014000413007988 */ /* 0x000fe8000800000c */
[----:B------:R-:W-:Y:S04]  /*1160*/  STS.U8 [R19+UR12+0x1500], R10 ;  /* 0x0015000a13007988 */ /* 0x000fe8000800000c */
[----:B------:R-:W-:Y:S04]  /*1170*/  STS.U8 [R19+UR12+0x1600], R8 ;  /* 0x0016000813007988 */ /* 0x000fe8000800000c */
[----:B------:R0:W-:Y:S01]  /*1180*/  STS.U8 [R19+UR12+0x1700], R12 ;  /* 0x0017000c13007988 */ /* 0x0001e2000800000c */
[----:B------:R1:W-:Y:S06]  /*1190*/  MEMBAR.ALL.CTA ;  /* 0x0000000000007992 */ /* 0x0003ec0000008000 */
[----:B-1----:R-:W1:Y:S02]  /*11a0*/  FENCE.VIEW.ASYNC.S ;  /* 0x00000000000073c6 */ /* 0x002e640000000000 */
[----:B-1----:R-:W-:Y:S01]  /*11b0*/  BAR.SYNC.DEFER_BLOCKING 0x0 ;  /* 0x0000000000007b1d */ /* 0x002fe20000010000 */
[----:B0-----:R-:W-:-:S02]  /*11c0*/  IADD3 R12, P2, R104, UR4, RZ ;  /* 0x00000004680c7c10 */ /* 0x001fc4000ff5e0ff */
[----:B------:R-:W-:-:S03]  /*11d0*/  IADD3 R8, P3, R107, UR4, RZ ;  /* 0x000000046b087c10 */ /* 0x000fc6000ff7e0ff */
[----:B------:R-:W-:-:S06]  /*11e0*/  WARPGROUP.ARRIVE ;  /* 0x00000000000079c5 */ /* 0x000fcc0000000000 */
[----:B------:R-:W-:Y:S01]  /*11f0*/  QGMMA.64x64x32.F32.E4M3.E4M3 R24, gdesc[UR8], RZ, !UPT, gsb0 ;  /* 0x00e00000081879f3 */ /* 0x000fe2000c0008ff */
[----:B------:R-:W-:-:S06]  /*1200*/  USHF.R.S32.HI UR8, URZ, 0x1f, UR4 ;  /* 0x0000001f3f087899 */ /* 0x000fcc0008011404 */
[----:B------:R-:W-:Y:S02]  /*1210*/  IADD3.X R13, R91, UR8, RZ, P2, !PT ;  /* 0x000000085b0d7c10 */ /* 0x000fe400097fe4ff */
[----:B------:R-:W-:Y:S02]  /*1220*/  IADD3.X R9, R73, UR8, RZ, P3, !PT ;  /* 0x0000000849097c10 */ /* 0x000fe40009ffe4ff */
[----:B------:R-:W-:Y:S01]  /*1230*/  IADD3 R10, P3, R105, UR4, RZ ;  /* 0x00000004690a7c10 */ /* 0x000fe2000ff7e0ff */
[----:B------:R-:W2:Y:S03]  /*1240*/  LDG.E.U8 R98, desc[UR16][R12.64] ;  /* 0x000000100c627981 */ /* 0x000ea6000c1e1100 */
[----:B------:R-:W-:Y:S01]  /*1250*/  IADD3.X R11, R92, UR8, RZ, P3, !PT ;  /* 0x000000085c0b7c10 */ /* 0x000fe20009ffe4ff */
[----:B------:R0:W3:Y:S05]  /*1260*/  LDG.E.U8 R99, desc[UR16][R8.64] ;  /* 0x0000001008637981 */ /* 0x0000ea000c1e1100 */
[----:B------:R-:W4:Y:S01]  /*1270*/  LDG.E.U8 R11, desc[UR16][R10.64] ;  /* 0x000000100a0b7981 */ /* 0x000f22000c1e1100 */
[----:B0-----:R-:W-:Y:S01]  /*1280*/  IADD3 R8, P3, R72, UR4, RZ ;  /* 0x0000000448087c10 */ /* 0x001fe2000ff7e0ff */
[----:B------:R-:W-:-:S02]  /*1290*/  WARPGROUP.DEPBAR.LE gsb0, 0x0 ;  /* 0x00008000000079c5 */ /* 0x000fc40000010000 */
[----:B------:R-:W-:Y:S01]  /*12a0*/  FMUL R4, R26, UR14 ;  /* 0x0000000e1a047c20 */ /* 0x000fe20008400000 */
[----:B------:R-:W-:Y:S01]  /*12b0*/  FMUL R5, R27, UR14 ;  /* 0x0000000e1b057c20 */ /* 0x000fe20008400000 */
[----:B------:R-:W-:-:S04]  /*12c0*/  FMUL R6, R30, UR14 ;  /* 0x0000000e1e067c20 */ /* 0x000fc80008400000 */
[----:B------:R-:W-:Y:S01]  /*12d0*/  FMNMX R5, R4, R5, !PT ;  /* 0x0000000504057209 */ /* 0x000fe20007800000 */
[----:B------:R-:W-:-:S03]  /*12e0*/  FMUL R4, R31, UR14 ;  /* 0x0000000e1f047c20 */ /* 0x000fc60008400000 */
[----:B------:R-:W-:Y:S01]  /*12f0*/  FMNMX R7, R6, R5, !PT ;  /* 0x0000000506077209 */ /* 0x000fe20007800000 */
[----:B------:R-:W-:-:S03]  /*1300*/  FMUL R5, R34, UR14 ;  /* 0x0000000e22057c20 */ /* 0x000fc60008400000 */
[----:B------:R-:W-:Y:S01]  /*1310*/  FMNMX R6, R4, R7, !PT ;  /* 0x0000000704067209 */ /* 0x000fe20007800000 */
[----:B------:R-:W-:Y:S01]  /*1320*/  FMUL R4, R35, UR14 ;  /* 0x0000000e23047c20 */ /* 0x000fe20008400000 */
[----:B------:R-:W-:Y:S02]  /*1330*/  FMUL R7, R38, UR14 ;  /* 0x0000000e26077c20 */ /* 0x000fe40008400000 */
[----:B------:R-:W-:Y:S01]  /*1340*/  FMNMX R5, R5, R6, !PT ;  /* 0x0000000605057209 */ /* 0x000fe20007800000 */
[----:B------:R-:W-:-:S03]  /*1350*/  FMUL R6, R42, UR14 ;  /* 0x0000000e2a067c20 */ /* 0x000fc60008400000 */
[----:B------:R-:W-:Y:S01]  /*1360*/  FMNMX R4, R4, R5, !PT ;  /* 0x0000000504047209 */ /* 0x000fe20007800000 */
[----:B------:R-:W-:-:S03]  /*1370*/  FMUL R5, R39, UR14 ;  /* 0x0000000e27057c20 */ /* 0x000fc60008400000 */
[----:B------:R-:W-:-:S04]  /*1380*/  FMNMX R4, R7, R4, !PT ;  /* 0x0000000407047209 */ /* 0x000fc80007800000 */
[----:B------:R-:W-:Y:S01]  /*1390*/  FMNMX R5, R5, R4, !PT ;  /* 0x0000000405057209 */ /* 0x000fe20007800000 */
[----:B------:R-:W-:-:S03]  /*13a0*/  FMUL R4, R43, UR14 ;  /* 0x0000000e2b047c20 */ /* 0x000fc60008400000 */
[----:B------:R-:W-:Y:S01]  /*13b0*/  FMNMX R5, R6, R5, !PT ;  /* 0x0000000506057209 */ /* 0x000fe20007800000 */
[----:B------:R-:W-:-:S03]  /*13c0*/  FMUL R6, R46, UR14 ;  /* 0x0000000e2e067c20 */ /* 0x000fc60008400000 */
[----:B------:R-:W-:-:S04]  /*13d0*/  FMNMX R7, R4, R5, !PT ;  /* 0x0000000504077209 */ /* 0x000fc80007800000 */
[----:B------:R-:W-:Y:S01]  /*13e0*/  FMNMX R108, R6, R7, !PT ;  /* 0x00000007066c7209 */ /* 0x000fe20007800000 */
[----:B------:R-:W-:Y:S01]  /*13f0*/  FMUL R7, R47, UR14 ;  /* 0x0000000e2f077c20 */ /* 0x000fe20008400000 */
[----:B------:R-:W-:Y:S01]  /*1400*/  IADD3 R4, P2, R103, UR4, RZ ;  /* 0x0000000467047c10 */ /* 0x000fe2000ff5e0ff */
[----:B------:R-:W-:-:S03]  /*1410*/  FMUL R12, R50, UR14 ;  /* 0x0000000e320c7c20 */ /* 0x000fc60008400000 */
[----:B------:R-:W-:Y:S02]  /*1420*/  FMNMX R13, R7, R108, !PT ;  /* 0x0000006c070d7209 */ /* 0x000fe40007800000 */
[----:B------:R-:W-:Y:S02]  /*1430*/  IADD3.X R5, R23, UR8, RZ, P2, !PT ;  /* 0x0000000817057c10 */ /* 0x000fe400097fe4ff */
[----:B------:R-:W-:Y:S02]  /*1440*/  IADD3 R6, P2, R102, UR4, RZ ;  /* 0x0000000466067c10 */ /* 0x000fe4000ff5e0ff */
[----:B------:R-:W-:Y:S01]  /*1450*/  FMNMX R108, R12, R13, !PT ;  /* 0x0000000d0c6c7209 */ /* 0x000fe20007800000 */
[----:B------:R-:W-:Y:S01]  /*1460*/  FMUL R13, R51, UR14 ;  /* 0x0000000e330d7c20 */ /* 0x000fe20008400000 */
[----:B------:R-:W-:Y:S01]  /*1470*/  IADD3.X R7, R22, UR8, RZ, P2, !PT ;  /* 0x0000000816077c10 */ /* 0x000fe200097fe4ff */
[----:B------:R0:W5:Y:S01]  /*1480*/  LDG.E.U8 R100, desc[UR16][R4.64] ;  /* 0x0000001004647981 */ /* 0x000162000c1e1100 */
[----:B------:R-:W-:-:S02]  /*1490*/  IADD3 R12, P2, R101, UR4, RZ ;  /* 0x00000004650c7c10 */ /* 0x000fc4000ff5e0ff */
[----:B------:R-:W-:Y:S01]  /*14a0*/  IADD3.X R9, R20, UR8, RZ, P3, !PT ;  /* 0x0000000814097c10 */ /* 0x000fe20009ffe4ff */
[----:B------:R-:W3:Y:S01]  /*14b0*/  LDG.E.U8 R6, desc[UR16][R6.64] ;  /* 0x0000001006067981 */ /* 0x000ee2000c1e1100 */
[----:B------:R-:W-:Y:S02]  /*14c0*/  FMNMX R109, R13, R108, !PT ;  /* 0x0000006c0d6d7209 */ /* 0x000fe40007800000 */
[----:B------:R-:W-:Y:S01]  /*14d0*/  IADD3.X R13, R21, UR8, RZ, P2, !PT ;  /* 0x00000008150d7c10 */ /* 0x000fe200097fe4ff */
[----:B------:R1:W4:Y:S01]  /*14e0*/  LDG.E.U8 R8, desc[UR16][R8.64] ;  /* 0x0000001008087981 */ /* 0x000322000c1e1100 */
[----:B0-----:R-:W-:-:S04]  /*14f0*/  IADD3 R4, P3, R106, UR4, RZ ;  /* 0x000000046a047c10 */ /* 0x001fc8000ff7e0ff */
[----:B------:R0:W4:Y:S01]  /*1500*/  LDG.E.U8 R13, desc[UR16][R12.64] ;  /* 0x000000100c0d7981 */ /* 0x000122000c1e1100 */
[----:B------:R-:W-:-:S05]  /*1510*/  IADD3.X R5, R93, UR8, RZ, P3, !PT ;  /* 0x000000085d057c10 */ /* 0x000fca0009ffe4ff */
[----:B------:R0:W4:Y:S01]  /*1520*/  LDG.E.U8 R7, desc[UR16][R4.64] ;  /* 0x0000001004077981 */ /* 0x000122000c1e1100 */
[----:B------:R-:W-:Y:S01]  /*1530*/  FMUL R108, R54, UR14 ;  /* 0x0000000e366c7c20 */ /* 0x000fe20008400000 */
[----:B------:R-:W-:Y:S01]  /*1540*/  FMUL R10, R55, UR14 ;  /* 0x0000000e370a7c20 */ /* 0x000fe20008400000 */
[----:B-1----:R-:W-:Y:S01]  /*1550*/  FMUL R9, R29, UR14 ;  /* 0x0000000e1d097c20 */ /* 0x002fe20008400000 */
[----:B0-----:R-:W-:Y:S01]  /*1560*/  FMUL R12, R41, UR14 ;  /* 0x0000000e290c7c20 */ /* 0x001fe20008400000 */
[----:B------:R-:W-:Y:S01]  /*1570*/  BAR.SYNC.DEFER_BLOCKING 0x0 ;  /* 0x0000000000007b1d */ /* 0x000fe20000010000 */
[----:B------:R-:W-:-:S04]  /*1580*/  FMNMX R109, R108, R109, !PT ;  /* 0x0000006d6c6d7209 */ /* 0x000fc80007800000 */
[----:B------:R-:W-:-:S05]  /*1590*/  FMNMX R110, R10, R109, !PT ;  /* 0x0000006d0a6e7209 */ /* 0x000fca0007800000 */
[----:B------:R-:W0:Y:S01]  /*15a0*/  SHFL.BFLY PT, R111, R110, 0x2, 0x1f ;  /* 0x0c401f006e6f7f89 */ /* 0x000e2200000e0000 */
[----:B------:R-:W-:Y:S01]  /*15b0*/  FMUL R10, R24, UR14 ;  /* 0x0000000e180a7c20 */ /* 0x000fe20008400000 */
[----:B------:R-:W-:Y:S01]  /*15c0*/  FMUL R109, R25, UR14 ;  /* 0x0000000e196d7c20 */ /* 0x000fe20008400000 */
[----:B------:R-:W-:-:S04]  /*15d0*/  FMUL R108, R28, UR14 ;  /* 0x0000000e1c6c7c20 */ /* 0x000fc80008400000 */
[----:B------:R-:W-:Y:S01]  /*15e0*/  FMNMX R109, R10, R109, !PT ;  /* 0x0000006d0a6d7209 */ /* 0x000fe20007800000 */
[----:B------:R-:W-:-:S03]  /*15f0*/  FMUL R4, R32, UR14 ;  /* 0x0000000e20047c20 */ /* 0x000fc60008400000 */
[----:B------:R-:W-:Y:S01]  /*1600*/  FMNMX R108, R108, R109, !PT ;  /* 0x0000006d6c6c7209 */ /* 0x000fe20007800000 */
[----:B------:R-:W-:-:S03]  /*1610*/  FMUL R5, R33, UR14 ;  /* 0x0000000e21057c20 */ /* 0x000fc60008400000 */
[----:B------:R-:W-:Y:S02]  /*1620*/  FMNMX R9, R9, R108, !PT ;  /* 0x0000006c09097209 */ /* 0x000fe40007800000 */
[----:B0-----:R-:W-:Y:S02]  /*1630*/  FMNMX R111, R110, R111, !PT ;  /* 0x0000006f6e6f7209 */ /* 0x001fe40007800000 */
[----:B------:R-:W-:-:S03]  /*1640*/  FMNMX R4, R4, R9, !PT ;  /* 0x0000000904047209 */ /* 0x000fc60007800000 */
[----:B------:R-:W0:Y:S01]  /*1650*/  SHFL.BFLY PT, R10, R111, 0x1, 0x1f ;  /* 0x0c201f006f0a7f89 */ /* 0x000e2200000e0000 */
[----:B------:R-:W-:Y:S01]  /*1660*/  FMUL R9, R36, UR14 ;  /* 0x0000000e24097c20 */ /* 0x000fe20008400000 */
        /* <DEDUP_REMOVED lines=8> */
[----:B------:R-:W-:Y:S01]  /*16f0*/  FMUL R9, R45, UR14 ;  /* 0x0000000e2d097c20 */ /* 0x000fe20008400000 */
[----:B0-----:R-:W-:Y:S02]  /*1700*/  FMNMX R111, R111, R10, !PT ;  /* 0x0000000a6f6f7209 */ /* 0x001fe40007800000 */
[----:B------:R-:W-:Y:S02]  /*1710*/  FMNMX R10, R4, R109, !PT ;  /* 0x0000006d040a7209 */ /* 0x000fe40007800000 */
[----:B------:R-:W-:Y:S01]  /*1720*/  FMNMX R5, R111, R96, !PT ;  /* 0x000000606f057209 */ /* 0x000fe20007800000 */
[----:B------:R-:W-:Y:S01]  /*1730*/  FMUL R4, R48, UR14 ;  /* 0x0000000e30047c20 */ /* 0x000fe20008400000 */
[----:B------:R-:W-:Y:S01]  /*1740*/  FMNMX R109, R9, R10, !PT ;  /* 0x0000000a096d7209 */ /* 0x000fe20007800000 */
[----:B------:R-:W-:Y:S02]  /*1750*/  FMUL R9, R49, UR14 ;  /* 0x0000000e31097c20 */ /* 0x000fe40008400000 */
[----:B------:R-:W-:Y:S01]  /*1760*/  FFMA R26, R26, UR14, -R5 ;  /* 0x0000000e1a1a7c23 */ /* 0x000fe20008000805 */
[----:B------:R-:W-:Y:S01]  /*1770*/  FMNMX R12, R4, R109, !PT ;  /* 0x0000006d040c7209 */ /* 0x000fe20007800000 */
[----:B------:R-:W-:-:S02]  /*1780*/  FMUL R10, R52, UR14 ;  /* 0x0000000e340a7c20 */ /* 0x000fc40008400000 */
[----:B------:R-:W-:Y:S01]  /*1790*/  FMUL R108, R26, 1.4426950216293334961 ;  /* 0x3fb8aa3b1a6c7820 */ /* 0x000fe20000400000 */
[----:B------:R-:W-:Y:S01]  /*17a0*/  FFMA R26, R27, UR14, -R5 ;  /* 0x0000000e1b1a7c23 */ /* 0x000fe20008000805 */
[----:B------:R-:W-:Y:S01]  /*17b0*/  FMNMX R27, R9, R12, !PT ;  /* 0x0000000c091b7209 */ /* 0x000fe20007800000 */
[----:B------:R-:W-:-:S03]  /*17c0*/  FMUL R9, R53, UR14 ;  /* 0x0000000e35097c20 */ /* 0x000fc60008400000 */
[----:B------:R-:W-:-:S04]  /*17d0*/  FMNMX R10, R10, R27, !PT ;  /* 0x0000001b0a0a7209 */ /* 0x000fc80007800000 */
[----:B------:R-:W-:-:S05]  /*17e0*/  FMNMX R9, R9, R10, !PT ;  /* 0x0000000a09097209 */ /* 0x000fca0007800000 */
[----:B------:R-:W0:Y:S01]  /*17f0*/  SHFL.BFLY PT, R10, R9, 0x2, 0x1f ;  /* 0x0c401f00090a7f89 */ /* 0x000e2200000e0000 */
[--C-:B------:R-:W-:Y:S01]  /*1800*/  FFMA R38, R38, UR14, -R5.reuse ;  /* 0x0000000e26267c23 */ /* 0x100fe20008000805 */
[----:B------:R1:W-:Y:S01]  /*1810*/  MUFU.EX2 R4, R108 ;  /* 0x0000006c00047308 */ /* 0x0003e20000000800 */
[----:B------:R-:W-:Y:S02]  /*1820*/  FFMA R39, R39, UR14, -R5 ;  /* 0x0000000e27277c23 */ /* 0x000fe40008000805 */
[----:B-1----:R-:W-:Y:S02]  /*1830*/  FMUL R108, R38, 1.4426950216293334961 ;  /* 0x3fb8aa3b266c7820 */ /* 0x002fe40000400000 */
[----:B------:R-:W-:Y:S01]  /*1840*/  FMUL R111, R39, 1.4426950216293334961 ;  /* 0x3fb8aa3b276f7820 */ /* 0x000fe20000400000 */
[----:B0-----:R-:W-:-:S05]  /*1850*/  FMNMX R38, R9, R10, !PT ;  /* 0x0000000a09267209 */ /* 0x001fca0007800000 */
[----:B------:R-:W0:Y:S01]  /*1860*/  SHFL.BFLY PT, R39, R38, 0x1, 0x1f ;  /* 0x0c201f0026277f89 */ /* 0x000e2200000e0000 */
[--C-:B------:R-:W-:Y:S01]  /*1870*/  FFMA R35, R35, UR14, -R5.reuse ;  /* 0x0000000e23237c23 */ /* 0x100fe20008000805 */
[----:B------:R-:W-:Y:S01]  /*1880*/  FMUL R12, R26, 1.4426950216293334961 ;  /* 0x3fb8aa3b1a0c7820 */ /* 0x000fe20000400000 */
[--C-:B------:R-:W-:Y:S01]  /*1890*/  FFMA R30, R30, UR14, -R5.reuse ;  /* 0x0000000e1e1e7c23 */ /* 0x100fe20008000805 */
[--C-:B------:R-:W-:Y:S01]  /*18a0*/  FFMA R31, R31, UR14, -R5.reuse ;  /* 0x0000000e1f1f7c23 */ /* 0x100fe20008000805 */
[----:B------:R-:W-:Y:S01]  /*18b0*/  FMUL R35, R35, 1.4426950216293334961 ;  /* 0x3fb8aa3b23237820 */ /* 0x000fe20000400000 */
[----:B------:R-:W-:Y:S01]  /*18c0*/  FFMA R47, R47, UR14, -R5 ;  /* 0x0000000e2f2f7c23 */ /* 0x000fe20008000805 */
[----:B------:R-:W1:Y:S01]  /*18d0*/  MUFU.EX2 R27, R12 ;  /* 0x0000000c001b7308 */ /* 0x000e620000000800 */
[----:B0-----:R-:W-:-:S04]  /*18e0*/  FMNMX R38, R38, R39, !PT ;  /* 0x0000002726267209 */ /* 0x001fc80007800000 */
[----:B------:R-:W-:-:S05]  /*18f0*/  FMNMX R38, R38, R97, !PT ;  /* 0x0000006126267209 */ /* 0x000fca0007800000 */
[--C-:B------:R-:W-:Y:S01]  /*1900*/  FFMA R24, R24, UR14, -R38.reuse ;  /* 0x0000000e18187c23 */ /* 0x100fe20008000826 */
[--C-:B------:R-:W-:Y:S01]  /*1910*/  FFMA R25, R25, UR14, -R38.reuse ;  /* 0x0000000e19197c23 */ /* 0x100fe20008000826 */
[----:B------:R-:W-:Y:S02]  /*1920*/  FFMA R28, R28, UR14, -R38 ;  /* 0x0000000e1c1c7c23 */ /* 0x000fe40008000826 */
[----:B------:R-:W-:Y:S01]  /*1930*/  FMUL R24, R24, 1.4426950216293334961 ;  /* 0x3fb8aa3b18187820 */ /* 0x000fe20000400000 */
[----:B------:R-:W-:Y:S01]  /*1940*/  FMUL R25, R25, 1.4426950216293334961 ;  /* 0x3fb8aa3b19197820 */ /* 0x000fe20000400000 */
[----:B------:R0:W-:Y:S01]  /*1950*/  MUFU.EX2 R109, R35 ;  /* 0x00000023006d7308 */ /* 0x0001e20000000800 */
[----:B------:R-:W-:Y:S01]  /*1960*/  FMUL R26, R30, 1.4426950216293334961 ;  /* 0x3fb8aa3b1e1a7820 */ /* 0x000fe20000400000 */
[----:B------:R-:W-:Y:S01]  /*1970*/  FMUL R31, R31, 1.4426950216293334961 ;  /* 0x3fb8aa3b1f1f7820 */ /* 0x000fe20000400000 */
[--C-:B------:R-:W-:Y:S01]  /*1980*/  FFMA R46, R46, UR14, -R5.reuse ;  /* 0x0000000e2e2e7c23 */ /* 0x100fe20008000805 */
[----:B------:R-:W-:Y:S01]  /*1990*/  FFMA R34, R34, UR14, -R5 ;  /* 0x0000000e22227c23 */ /* 0x000fe20008000805 */
[----:B0-----:R-:W-:Y:S01]  /*19a0*/  FMUL R35, R47, 1.4426950216293334961 ;  /* 0x3fb8aa3b2f237820 */ /* 0x001fe20000400000 */
[----:B------:R-:W-:-:S02]  /*19b0*/  FMUL R47, R28, 1.4426950216293334961 ;  /* 0x3fb8aa3b1c2f7820 */ /* 0x000fc40000400000 */
[----:B------:R-:W-:Y:S01]  /*19c0*/  MUFU.EX2 R24, R24 ;  /* 0x0000001800187308 */ /* 0x000fe20000000800 */
[--C-:B------:R-:W-:Y:S01]  /*19d0*/  FFMA R28, R29, UR14, -R38.reuse ;  /* 0x0000000e1d1c7c23 */ /* 0x100fe20008000826 */
[----:B------:R-:W-:Y:S01]  /*19e0*/  FMUL R12, R46, 1.4426950216293334961 ;  /* 0x3fb8aa3b2e0c7820 */ /* 0x000fe20000400000 */
[----:B------:R-:W-:-:S05]  /*19f0*/  FFMA R32, R32, UR14, -R38 ;  /* 0x0000000e20207c23 */ /* 0x000fca0008000826 */
[----:B------:R-:W0:Y:S01]  /*1a00*/  MUFU.EX2 R25, R25 ;  /* 0x0000001900197308 */ /* 0x000e220000000800 */
[----:B------:R-:W-:Y:S01]  /*1a10*/  FMUL R46, R28, 1.4426950216293334961 ;  /* 0x3fb8aa3b1c2e7820 */ /* 0x000fe20000400000 */
[----:B------:R-:W-:Y:S01]  /*1a20*/  FMUL R30, R34, 1.4426950216293334961 ;  /* 0x3fb8aa3b221e7820 */ /* 0x000fe20000400000 */
[--C-:B------:R-:W-:Y:S01]  /*1a30*/  FFMA R42, R42, UR14, -R5.reuse ;  /* 0x0000000e2a2a7c23 */ /* 0x100fe20008000805 */
[--C-:B------:R-:W-:Y:S01]  /*1a40*/  FFMA R43, R43, UR14, -R5.reuse ;  /* 0x0000000e2b2b7c23 */ /* 0x100fe20008000805 */
[----:B------:R-:W-:Y:S01]  /*1a50*/  FFMA R50, R50, UR14, -R5 ;  /* 0x0000000e32327c23 */ /* 0x000fe20008000805 */
[--C-:B------:R-:W-:Y:S01]  /*1a60*/  FFMA R33, R33, UR14, -R38.reuse ;  /* 0x0000000e21217c23 */ /* 0x100fe20008000826 */
[--C-:B------:R-:W-:Y:S01]  /*1a70*/  FFMA R36, R36, UR14, -R38.reuse ;  /* 0x0000000e24247c23 */ /* 0x100fe20008000826 */
[----:B------:R-:W-:Y:S01]  /*1a80*/  MUFU.EX2 R26, R26 ;  /* 0x0000001a001a7308 */ /* 0x000fe20000000800 */
[--C-:B------:R-:W-:Y:S01]  /*1a90*/  FFMA R37, R37, UR14, -R38.reuse ;  /* 0x0000000e25257c23 */ /* 0x100fe20008000826 */
[--C-:B------:R-:W-:Y:S01]  /*1aa0*/  FFMA R40, R40, UR14, -R38.reuse ;  /* 0x0000000e28287c23 */ /* 0x100fe20008000826 */
[----:B------:R-:W-:Y:S01]  /*1ab0*/  FFMA R45, R45, UR14, -R38 ;  /* 0x0000000e2d2d7c23 */ /* 0x000fe20008000826 */
[----:B------:R-:W-:-:S04]  /*1ac0*/  FMUL R28, R32, 1.4426950216293334961 ;  /* 0x3fb8aa3b201c7820 */ /* 0x000fc80000400000 */
[----:B------:R-:W2:Y:S01]  /*1ad0*/  MUFU.EX2 R31, R31 ;  /* 0x0000001f001f7308 */ /* 0x000ea20000000800 */
[--C-:B------:R-:W-:Y:S01]  /*1ae0*/  FFMA R44, R44, UR14, -R38.reuse ;  /* 0x0000000e2c2c7c23 */ /* 0x100fe20008000826 */
[----:B------:R-:W-:Y:S01]  /*1af0*/  FFMA R49, R49, UR14, -R38 ;  /* 0x0000000e31317c23 */ /* 0x000fe20008000826 */
[----:B------:R-:W-:Y:S01]  /*1b00*/  FMUL R9, R42, 1.4426950216293334961 ;  /* 0x3fb8aa3b2a097820 */ /* 0x000fe20000400000 */
[----:B------:R-:W-:Y:S01]  /*1b10*/  FMUL R10, R43, 1.4426950216293334961 ;  /* 0x3fb8aa3b2b0a7820 */ /* 0x000fe20000400000 */
[----:B------:R-:W-:-:S03]  /*1b20*/  FMUL R34, R50, 1.4426950216293334961 ;  /* 0x3fb8aa3b32227820 */ /* 0x000fc60000400000 */
[----:B------:R1:W2:Y:S01]  /*1b30*/  MUFU.EX2 R29, R47 ;  /* 0x0000002f001d7308 */ /* 0x0002a20000000800 */
[----:B------:R-:W-:Y:S01]  /*1b40*/  FMUL R33, R33, 1.4426950216293334961 ;  /* 0x3fb8aa3b21217820 */ /* 0x000fe20000400000 */
[----:B------:R-:W-:Y:S01]  /*1b50*/  FMUL R36, R36, 1.4426950216293334961 ;  /* 0x3fb8aa3b24247820 */ /* 0x000fe20000400000 */
[----:B------:R-:W-:Y:S01]  /*1b60*/  FFMA R32, R41, UR14, -R38 ;  /* 0x0000000e29207c23 */ /* 0x000fe20008000826 */
[--C-:B------:R-:W-:Y:S01]  /*1b70*/  FFMA R54, R54, UR14, -R5.reuse ;  /* 0x0000000e36367c23 */ /* 0x100fe20008000805 */
[--C-:B------:R-:W-:Y:S01]  /*1b80*/  FFMA R55, R55, UR14, -R5.reuse ;  /* 0x0000000e37377c23 */ /* 0x100fe20008000805 */
[----:B------:R-:W-:Y:S01]  /*1b90*/  FMUL R50, R40, 1.4426950216293334961 ;  /* 0x3fb8aa3b28327820 */ /* 0x000fe20000400000 */
[----:B------:R-:W-:Y:S01]  /*1ba0*/  FMUL R40, R45, 1.4426950216293334961 ;  /* 0x3fb8aa3b2d287820 */ /* 0x000fe20000400000 */
[----:B------:R-:W2:Y:S01]  /*1bb0*/  MUFU.EX2 R46, R46 ;  /* 0x0000002e002e7308 */ /* 0x000ea20000000800 */
[----:B-1----:R-:W-:Y:S01]  /*1bc0*/  FMUL R47, R37, 1.4426950216293334961 ;  /* 0x3fb8aa3b252f7820 */ /* 0x002fe20000400000 */
[----:B------:R-:W-:Y:S01]  /*1bd0*/  FFMA R51, R51, UR14, -R5 ;  /* 0x0000000e33337c23 */ /* 0x000fe20008000805 */
[----:B------:R-:W-:Y:S01]  /*1be0*/  FMUL R37, R44, 1.4426950216293334961 ;  /* 0x3fb8aa3b2c257820 */ /* 0x000fe20000400000 */
[----:B------:R-:W-:Y:S01]  /*1bf0*/  FMUL R45, R49, 1.4426950216293334961 ;  /* 0x3fb8aa3b312d7820 */ /* 0x000fe20000400000 */
[----:B------:R-:W-:Y:S01]  /*1c00*/  FMUL R32, R32, 1.4426950216293334961 ;  /* 0x3fb8aa3b20207820 */ /* 0x000fe20000400000 */
[----:B------:R-:W-:-:S02]  /*1c10*/  F2FP.SATFINITE.E4M3.F32.PACK_AB_MERGE_C R49, R27, R4, RZ ;  /* 0x000000041b31723e */ /* 0x000fc400048070ff */
[----:B------:R-:W1:Y:S01]  /*1c20*/  MUFU.EX2 R30, R30 ;  /* 0x0000001e001e7308 */ /* 0x000e620000000800 */
[----:B------:R-:W-:Y:S01]  /*1c30*/  FMUL R42, R54, 1.4426950216293334961 ;  /* 0x3fb8aa3b362a7820 */ /* 0x000fe20000400000 */
[----:B------:R-:W-:Y:S01]  /*1c40*/  FMUL R43, R55, 1.4426950216293334961 ;  /* 0x3fb8aa3b372b7820 */ /* 0x000fe20000400000 */
[--C-:B------:R-:W-:Y:S01]  /*1c50*/  FFMA R48, R48, UR14, -R38.reuse ;  /* 0x0000000e30307c23 */ /* 0x100fe20008000826 */
[----:B------:R-:W-:-:S04]  /*1c60*/  FFMA R53, R53, UR14, -R38 ;  /* 0x0000000e35357c23 */ /* 0x000fc80008000826 */
[----:B------:R-:W-:Y:S01]  /*1c70*/  MUFU.EX2 R108, R108 ;  /* 0x0000006c006c7308 */ /* 0x000fe20000000800 */
[----:B------:R-:W-:Y:S01]  /*1c80*/  FMUL R51, R51, 1.4426950216293334961 ;  /* 0x3fb8aa3b33337820 */ /* 0x000fe20000400000 */
[----:B------:R-:W-:-:S06]  /*1c90*/  FFMA R52, R52, UR14, -R38 ;  /* 0x0000000e34347c23 */ /* 0x000fcc0008000826 */
[----:B------:R-:W1:Y:S01]  /*1ca0*/  MUFU.EX2 R111, R111 ;  /* 0x0000006f006f7308 */ /* 0x000e620000000800 */
[----:B------:R-:W-:Y:S01]  /*1cb0*/  FMUL R44, R48, 1.4426950216293334961 ;  /* 0x3fb8aa3b302c7820 */ /* 0x000fe20000400000 */
[----:B------:R-:W-:Y:S01]  /*1cc0*/  FADD R27, R4, R27 ;  /* 0x0000001b041b7221 */ /* 0x000fe20000000000 */
[----:B0-----:R-:W-:-:S05]  /*1cd0*/  FADD R48, R24, R25 ;  /* 0x0000001918307221 */ /* 0x001fca0000000000 */
[----:B------:R-:W-:Y:S01]  /*1ce0*/  MUFU.EX2 R12, R12 ;  /* 0x0000000c000c7308 */ /* 0x000fe20000000800 */
[----:B------:R-:W-:-:S07]  /*1cf0*/  FMUL R52, R52, 1.4426950216293334961 ;  /* 0x3fb8aa3b34347820 */ /* 0x000fce0000400000 */
[----:B------:R-:W0:Y:S08]  /*1d00*/  MUFU.EX2 R35, R35 ;  /* 0x0000002300237308 */ /* 0x000e300000000800 */
[----:B------:R-:W-:Y:S08]  /*1d10*/  MUFU.EX2 R9, R9 ;  /* 0x0000000900097308 */ /* 0x000ff00000000800 */
[----:B------:R-:W5:Y:S08]  /*1d20*/  MUFU.EX2 R10, R10 ;  /* 0x0000000a000a7308 */ /* 0x000f700000000800 */
[----:B------:R-:W-:Y:S08]  /*1d30*/  MUFU.EX2 R28, R28 ;  /* 0x0000001c001c7308 */ /* 0x000ff00000000800 */
[----:B------:R-:W3:Y:S08]  /*1d40*/  MUFU.EX2 R33, R33 ;  /* 0x0000002100217308 */ /* 0x000ef00000000800 */
[----:B------:R-:W-:Y:S08]  /*1d50*/  MUFU.EX2 R36, R36 ;  /* 0x0000002400247308 */ /* 0x000ff00000000800 */
[----:B------:R-:W4:Y:S08]  /*1d60*/  MUFU.EX2 R47, R47 ;  /* 0x0000002f002f7308 */ /* 0x000f300000000800 */
[----:B------:R2:W-:Y:S08]  /*1d70*/  MUFU.EX2 R41, R50 ;  /* 0x0000003200297308 */ /* 0x0005f00000000800 */
[----:B------:R-:W-:Y:S01]  /*1d80*/  MUFU.EX2 R37, R37 ;  /* 0x0000002500257308 */ /* 0x000fe20000000800 */
[----:B--2---:R-:W-:Y:S01]  /*1d90*/  F2FP.SATFINITE.E4M3.F32.PACK_AB_MERGE_C R50, R25, R24, R49 ;  /* 0x000000181932723e */ /* 0x004fe20004807031 */
[----:B------:R-:W-:Y:S01]  /*1da0*/  FMUL R49, R53, 1.4426950216293334961 ;  /* 0x3fb8aa3b35317820 */ /* 0x000fe20000400000 */
[----:B------:R-:W-:Y:S01]  /*1db0*/  F2FP.SATFINITE.E4M3.F32.PACK_AB_MERGE_C R24, R31, R26, RZ ;  /* 0x0000001a1f18723e */ /* 0x000fe200048070ff */
[----:B------:R-:W-:-:S04]  /*1dc0*/  FADD R26, R26, R27 ;  /* 0x0000001b1a1a7221 */ /* 0x000fc80000000000 */
[----:B------:R-:W2:Y:S01]  /*1dd0*/  MUFU.EX2 R40, R40 ;  /* 0x0000002800287308 */ /* 0x000ea20000000800 */
[----:B------:R-:W-:-:S07]  /*1de0*/  FADD R25, R29, R48 ;  /* 0x000000301d197221 */ /* 0x000fce0000000000 */
[----:B------:R-:W2:Y:S01]  /*1df0*/  MUFU.EX2 R32, R32 ;  /* 0x0000002000207308 */ /* 0x000ea20000000800 */
[----:B------:R-:W-:-:S07]  /*1e00*/  F2FP.SATFINITE.E4M3.F32.PACK_AB_MERGE_C R29, R46, R29, R24 ;  /* 0x0000001d2e1d723e */ /* 0x000fce0004807018 */
[----:B------:R-:W-:Y:S08]  /*1e10*/  MUFU.EX2 R34, R34 ;  /* 0x0000002200227308 */ /* 0x000ff00000000800 */
[----:B------:R1:W2:Y:S08]  /*1e20*/  MUFU.EX2 R39, R51 ;  /* 0x0000003300277308 */ /* 0x0002b00000000800 */
[----:B------:R-:W-:Y:S01]  /*1e30*/  MUFU.EX2 R42, R42 ;  /* 0x0000002a002a7308 */ /* 0x000fe20000000800 */
[----:B-1----:R-:W-:-:S07]  /*1e40*/  FADD R51, R31, R26 ;  /* 0x0000001a1f337221 */ /* 0x002fce0000000000 */
[----:B------:R-:W1:Y:S01]  /*1e50*/  MUFU.EX2 R43, R43 ;  /* 0x0000002b002b7308 */ /* 0x000e620000000800 */
[----:B------:R-:W-:Y:S01]  /*1e60*/  FADD R31, R46, R25 ;  /* 0x000000192e1f7221 */ /* 0x000fe20000000000 */
[----:B------:R-:W-:Y:S02]  /*1e70*/  F2FP.SATFINITE.E4M3.F32.PACK_AB_MERGE_C R24, R109, R30, RZ ;  /* 0x0000001e6d18723e */ /* 0x000fe400048070ff */
[----:B------:R-:W-:-:S04]  /*1e80*/  F2FP.SATFINITE.E4M3.F32.PACK_AB_MERGE_C R25, R111, R108, RZ ;  /* 0x0000006c6f19723e */ /* 0x000fc800048070ff */
[----:B------:R-:W-:Y:S01]  /*1e90*/  MUFU.EX2 R44, R44 ;  /* 0x0000002c002c7308 */ /* 0x000fe20000000800 */
[----:B0-----:R-:W-:-:S07]  /*1ea0*/  F2FP.SATFINITE.E4M3.F32.PACK_AB_MERGE_C R27, R35, R12, RZ ;  /* 0x0000000c231b723e */ /* 0x001fce00048070ff */
[----:B------:R-:W0:Y:S08]  /*1eb0*/  MUFU.EX2 R45, R45 ;  /* 0x0000002d002d7308 */ /* 0x000e300000000800 */
[----:B------:R-:W-:Y:S08]  /*1ec0*/  MUFU.EX2 R4, R52 ;  /* 0x0000003400047308 */ /* 0x000ff00000000800 */
[----:B------:R-:W0:Y:S01]  /*1ed0*/  MUFU.EX2 R49, R49 ;  /* 0x0000003100317308 */ /* 0x000e220000000800 */
[----:B-----5:R-:W-:-:S02]  /*1ee0*/  F2FP.SATFINITE.E4M3.F32.PACK_AB_MERGE_C R26, R10, R9, RZ ;  /* 0x000000090a1a723e */ /* 0x020fc400048070ff */
[----:B---3--:R-:W-:Y:S02]  /*1ef0*/  F2FP.SATFINITE.E4M3.F32.PACK_AB_MERGE_C R24, R33, R28, R24 ;  /* 0x0000001c2118723e */ /* 0x008fe40004807018 */
[----:B----4-:R-:W-:Y:S01]  /*1f00*/  F2FP.SATFINITE.E4M3.F32.PACK_AB_MERGE_C R53, R47, R36, R25 ;  /* 0x000000242f35723e */ /* 0x010fe20004807019 */
[----:B------:R-:W-:Y:S01]  /*1f10*/  FADD R28, R28, R31 ;  /* 0x0000001f1c1c7221 */ /* 0x000fe20000000000 */
[----:B--2---:R-:W-:Y:S01]  /*1f20*/  F2FP.SATFINITE.E4M3.F32.PACK_AB_MERGE_C R55, R40, R37, R27 ;  /* 0x000000252837723e */ /* 0x004fe2000480701b */
[----:B------:R-:W-:Y:S01]  /*1f30*/  STS.U8 [R19+UR12+0x1000], R98 ;  /* 0x0010006213007988 */ /* 0x000fe2000800000c */
[----:B------:R-:W-:Y:S02]  /*1f40*/  F2FP.SATFINITE.E4M3.F32.PACK_AB_MERGE_C R46, R32, R41, R26 ;  /* 0x00000029202e723e */ /* 0x000fe4000480701a */
[----:B------:R-:W-:Y:S01]  /*1f50*/  SEL R27, R24, R53, !P1 ;  /* 0x00000035181b7207 */ /* 0x000fe20004800000 */
[----:B------:R-:W-:Y:S01]  /*1f60*/  STS.U8 [R19+UR12+0x1200], R100 ;  /* 0x0012006413007988 */ /* 0x000fe2000800000c */
[----:B------:R-:W-:-:S03]  /*1f70*/  SEL R48, R53, R24, !P1 ;  /* 0x0000001835307207 */ /* 0x000fc60004800000 */
[----:B------:R-:W-:Y:S01]  /*1f80*/  STS.U8 [R19+UR12+0x1400], R6 ;  /* 0x0014000613007988 */ /* 0x000fe2000800000c */
[----:B------:R-:W-:-:S03]  /*1f90*/  F2FP.SATFINITE.E4M3.F32.PACK_AB_MERGE_C R24, R39, R34, RZ ;  /* 0x000000222718723e */ /* 0x000fc600048070ff */
[----:B------:R-:W-:Y:S01]  /*1fa0*/  STS.U8 [R19+UR12+0x1600], R8 ;  /* 0x0016000813007988 */ /* 0x000fe2000800000c */
[----:B-1----:R-:W-:Y:S01]  /*1fb0*/  F2FP.SATFINITE.E4M3.F32.PACK_AB_MERGE_C R26, R43, R42, RZ ;  /* 0x0000002a2b1a723e */ /* 0x002fe200048070ff */
[----:B------:R-:W-:Y:S02]  /*1fc0*/  FADD R33, R33, R28 ;  /* 0x0000001c21217221 */ /* 0x000fe40000000000 */
[----:B------:R-:W-:Y:S04]  /*1fd0*/  STS.U8 [R16+UR12+0x1100], R99 ;  /* 0x0011006310007988 */ /* 0x000fe8000800000c */
[----:B------:R-:W-:Y:S04]  /*1fe0*/  STS.U8 [R16+UR12+0x1300], R11 ;  /* 0x0013000b10007988 */ /* 0x000fe8000800000c */
[----:B------:R-:W-:Y:S04]  /*1ff0*/  STS.U8 [R16+UR12+0x1500], R13 ;  /* 0x0015000d10007988 */ /* 0x000fe8000800000c */
[----:B------:R-:W-:Y:S01]  /*2000*/  STS.U8 [R16+UR12+0x1700], R7 ;  /* 0x0017000710007988 */ /* 0x000fe2000800000c */
[----:B------:R1:W-:Y:S06]  /*2010*/  MEMBAR.ALL.CTA ;  /* 0x0000000000007992 */ /* 0x0003ec0000008000 */
[----:B-1----:R-:W1:Y:S01]  /*2020*/  FENCE.VIEW.ASYNC.S ;  /* 0x00000000000073c6 */ /* 0x002e620000000000 */
[----:B0-----:R-:W-:Y:S01]  /*2030*/  F2FP.SATFINITE.E4M3.F32.PACK_AB_MERGE_C R24, R45, R44, R24 ;  /* 0x0000002c2d18723e */ /* 0x001fe20004807018 */
[----:B------:R-:W-:Y:S01]  /*2040*/  FADD R36, R36, R33 ;  /* 0x0000002124247221 */ /* 0x000fe20000000000 */
[----:B------:R-:W-:-:S02]  /*2050*/  F2FP.SATFINITE.E4M3.F32.PACK_AB_MERGE_C R53, R49, R4, R26 ;  /* 0x000000043135723e */ /* 0x000fc4000480701a */
[----:B------:R-:W-:Y:S01]  /*2060*/  SEL R25, R50, R29, !P1 ;  /* 0x0000001d32197207 */ /* 0x000fe20004800000 */
[----:B------:R-:W-:Y:S01]  /*2070*/  FADD R36, R47, R36 ;  /* 0x000000242f247221 */ /* 0x000fe20000000000 */
[----:B------:R-:W-:Y:S02]  /*2080*/  SEL R31, R24, R53, !P1 ;  /* 0x00000035181f7207 */ /* 0x000fe40004800000 */
[----:B------:R-:W-:Y:S01]  /*2090*/  SEL R53, R53, R24, !P1 ;  /* 0x0000001835357207 */ /* 0x000fe20004800000 */
[----:B------:R-:W-:Y:S01]  /*20a0*/  FADD R24, -R5, R96 ;  /* 0x0000006005187221 */ /* 0x000fe20000000100 */
[----:B------:R-:W-:Y:S01]  /*20b0*/  SEL R50, R29, R50, !P1 ;  /* 0x000000321d327207 */ /* 0x000fe20004800000 */
[----:B------:R-:W-:Y:S01]  /*20c0*/  FADD R30, R30, R51 ;  /* 0x000000331e1e7221 */ /* 0x000fe20000000000 */
[----:B------:R-:W-:Y:S01]  /*20d0*/  SEL R29, R46, R55, !P1 ;  /* 0x000000372e1d7207 */ /* 0x000fe20004800000 */
[----:B------:R-:W-:Y:S01]  /*20e0*/  FADD R41, R41, R36 ;  /* 0x0000002429297221 */ /* 0x000fe20000000000 */
[----:B------:R-:W-:Y:S01]  /*20f0*/  SEL R46, R55, R46, !P1 ;  /* 0x0000002e372e7207 */ /* 0x000fe20004800000 */
[----:B------:R-:W-:Y:S01]  /*2100*/  FMUL R36, R24, 1.4426950216293334961 ;  /* 0x3fb8aa3b18247820 */ /* 0x000fe20000400000 */
[----:B------:R-:W-:Y:S01]  /*2110*/  LOP3.LUT R51, R74, 0x1, RZ, 0x3c, !PT ;  /* 0x000000014a337812 */ /* 0x000fe200078e3cff */
[----:B------:R-:W-:Y:S01]  /*2120*/  FADD R24, -R38, R97 ;  /* 0x0000006126187221 */ /* 0x000fe20000000100 */
[----:B-1----:R-:W-:Y:S03]  /*2130*/  SHFL.IDX PT, R25, R25, R74, 0x1f ;  /* 0x00001f4a19197589 */ /* 0x002fe600000e0000 */
[----:B------:R-:W-:Y:S01]  /*2140*/  FMUL R33, R24, 1.4426950216293334961 ;  /* 0x3fb8aa3b18217820 */ /* 0x000fe20000400000 */
[----:B------:R-:W0:Y:S04]  /*2150*/  SHFL.IDX PT, R50, R50, R51, 0x1f ;  /* 0x00001f3332327589 */ /* 0x000e2800000e0000 */
[----:B------:R-:W-:Y:S04]  /*2160*/  SHFL.IDX PT, R48, R48, R51, 0x1f ;  /* 0x00001f3330307589 */ /* 0x000fe800000e0000 */
[----:B------:R-:W-:Y:S04]  /*2170*/  SHFL.IDX PT, R46, R46, R51, 0x1f ;  /* 0x00001f332e2e7589 */ /* 0x000fe800000e0000 */
[----:B------:R-:W-:Y:S04]  /*2180*/  SHFL.IDX PT, R52, R53, R51, 0x1f ;  /* 0x00001f3335347589 */ /* 0x000fe800000e0000 */
[----:B------:R-:W1:Y:S04]  /*2190*/  SHFL.IDX PT, R27, R27, R74, 0x1f ;  /* 0x00001f4a1b1b7589 */ /* 0x000e6800000e0000 */
[----:B------:R-:W2:Y:S04]  /*21a0*/  SHFL.IDX PT, R29, R29, R74, 0x1f ;  /* 0x00001f4a1d1d7589 */ /* 0x000ea800000e0000 */
[----:B------:R-:W3:Y:S01]  /*21b0*/  SHFL.IDX PT, R31, R31, R74, 0x1f ;  /* 0x00001f4a1f1f7589 */ /* 0x000ee200000e0000 */
[----:B------:R-:W4:Y:S08]  /*21c0*/  MUFU.EX2 R36, R36 ;  /* 0x0000002400247308 */ /* 0x000f300000000800 */
[----:B------:R-:W5:Y:S01]  /*21d0*/  MUFU.EX2 R33, R33 ;  /* 0x0000002100217308 */ /* 0x000f620000000800 */
[----:B------:R-:W-:Y:S01]  /*21e0*/  FADD R109, R109, R30 ;  /* 0x0000001e6d6d7221 */ /* 0x000fe20000000000 */
[----:B0-----:R-:W-:-:S02]  /*21f0*/  PRMT R24, R25, R18, R50 ;  /* 0x0000001219187216 */ /* 0x001fc40000000032 */
[----:B------:R-:W-:Y:S02]  /*2200*/  PRMT R25, R25, R17, R50 ;  /* 0x0000001119197216 */ /* 0x000fe40000000032 */
[----:B-1----:R-:W-:Y:S01]  /*2210*/  PRMT R26, R27, R18, R48 ;  /* 0x000000121b1a7216 */ /* 0x002fe20000000030 */
[-C--:B----4-:R-:W-:Y:S01]  /*2220*/  FMUL R58, R58, R36.reuse ;  /* 0x000000243a3a7220 */ /* 0x090fe20000400000 */
[-C--:B------:R-:W-:Y:S01]  /*2230*/  FMUL R59, R59, R36.reuse ;  /* 0x000000243b3b7220 */ /* 0x080fe20000400000 */
[-C--:B------:R-:W-:Y:S01]  /*2240*/  FMUL R62, R62, R36.reuse ;  /* 0x000000243e3e7220 */ /* 0x080fe20000400000 */
[-C--:B------:R-:W-:Y:S01]  /*2250*/  FMUL R63, R63, R36.reuse ;  /* 0x000000243f3f7220 */ /* 0x080fe20000400000 */
[-C--:B------:R-:W-:Y:S01]  /*2260*/  FMUL R66, R66, R36.reuse ;  /* 0x0000002442427220 */ /* 0x080fe20000400000 */
[-C--:B------:R-:W-:Y:S01]  /*2270*/  FMUL R67, R67, R36.reuse ;  /* 0x0000002443437220 */ /* 0x080fe20000400000 */
[-C--:B------:R-:W-:Y:S01]  /*2280*/  FMUL R70, R70, R36.reuse ;  /* 0x0000002446467220 */ /* 0x080fe20000400000 */
[----:B------:R-:W-:Y:S01]  /*2290*/  FMUL R71, R71, R36 ;  /* 0x0000002447477220 */ /* 0x000fe20000400000 */
[-C--:B-----5:R-:W-:Y:S01]  /*22a0*/  FMUL R56, R56, R33.reuse ;  /* 0x0000002138387220 */ /* 0x0a0fe20000400000 */
[-C--:B------:R-:W-:Y:S01]  /*22b0*/  FMUL R57, R57, R33.reuse ;  /* 0x0000002139397220 */ /* 0x080fe20000400000 */
[-C--:B------:R-:W-:Y:S01]  /*22c0*/  FMUL R60, R60, R33.reuse ;  /* 0x000000213c3c7220 */ /* 0x080fe20000400000 */
[-C--:B------:R-:W-:Y:S01]  /*22d0*/  FMUL R61, R61, R33.reuse ;  /* 0x000000213d3d7220 */ /* 0x080fe20000400000 */
[-C--:B------:R-:W-:Y:S01]  /*22e0*/  FMUL R64, R64, R33.reuse ;  /* 0x0000002140407220 */ /* 0x080fe20000400000 */
[-C--:B------:R-:W-:Y:S01]  /*22f0*/  FMUL R65, R65, R33.reuse ;  /* 0x0000002141417220 */ /* 0x080fe20000400000 */
[-C--:B------:R-:W-:Y:S01]  /*2300*/  FMUL R68, R68, R33.reuse ;  /* 0x0000002144447220 */ /* 0x080fe20000400000 */
[----:B------:R-:W-:Y:S01]  /*2310*/  FMUL R69, R69, R33 ;  /* 0x0000002145457220 */ /* 0x000fe20000400000 */
[----:B--2---:R-:W-:-:S02]  /*2320*/  PRMT R28, R29, R18, R46 ;  /* 0x000000121d1c7216 */ /* 0x004fc4000000002e */
[----:B---3--:R-:W-:Y:S02]  /*2330*/  PRMT R30, R31, R18, R52 ;  /* 0x000000121f1e7216 */ /* 0x008fe40000000034 */
[-C--:B------:R-:W-:Y:S02]  /*2340*/  PRMT R27, R27, R17.reuse, R48 ;  /* 0x000000111b1b7216 */ /* 0x080fe40000000030 */
[-C--:B------:R-:W-:Y:S02]  /*2350*/  PRMT R29, R29, R17.reuse, R46 ;  /* 0x000000111d1d7216 */ /* 0x080fe4000000002e */
[----:B------:R-:W-:Y:S01]  /*2360*/  PRMT R31, R31, R17, R52 ;  /* 0x000000111f1f7216 */ /* 0x000fe20000000034 */
[----:B------:R-:W-:Y:S06]  /*2370*/  BAR.SYNC.DEFER_BLOCKING 0x0 ;  /* 0x0000000000007b1d */ /* 0x000fec0000010000 */
[----:B------:R-:W-:Y:S01]  /*2380*/  UMOV UR10, UR6 ;  /* 0x00000006000a7c82 */ /* 0x000fe20008000000 */
[----:B------:R-:W-:Y:S01]  /*2390*/  UMOV UR11, 0x80000020 ;  /* 0x80000020000b7882 */ /* 0x000fe20000000000 */
[----:B------:R-:W-:Y:S01]  /*23a0*/  FADD R108, R108, R109 ;  /* 0x0000006d6c6c7221 */ /* 0x000fe20000000000 */
[----:B------:R-:W-:-:S06]  /*23b0*/  WARPGROUP.ARRIVE ;  /* 0x00000000000079c5 */ /* 0x000fcc0000000000 */
[----:B------:R-:W-:Y:S01]  /*23c0*/  QGMMA.64x32x32.F32.E4M3.E4M3 R56, R24, gdesc[UR8], R56 ;  /* 0x0060000818387df3 */ /* 0x000fe20008700838 */
[----:B------:R-:W-:-:S04]  /*23d0*/  FADD R108, R111, R108 ;  /* 0x0000006c6f6c7221 */ /* 0x000fc80000000000 */
[----:B------:R-:W-:Y:S01]  /*23e0*/  FADD R9, R9, R108 ;  /* 0x0000006c09097221 */ /* 0x000fe20000000000 */
[----:B------:R-:W-:-:S03]  /*23f0*/  FADD R32, R32, R41 ;  /* 0x0000002920207221 */ /* 0x000fc60000000000 */
        /* <DEDUP_REMOVED lines=12> */
[----:B------:R-:W-:Y:S02]  /*24c0*/  FADD R42, R43, R42 ;  /* 0x0000002a2b2a7221 */ /* 0x000fe40000000000 */
[----:B------:R-:W0:Y:S04]  /*24d0*/  SHFL.BFLY PT, R7, R4, 0x2, 0x1f ;  /* 0x0c401f0004077f89 */ /* 0x000e2800000e0000 */
[----:B------:R-:W1:Y:S01]  /*24e0*/  SHFL.BFLY PT, R9, R42, 0x2, 0x1f ;  /* 0x0c401f002a097f89 */ /* 0x000e6200000e0000 */
[----:B------:R-:W-:Y:S01]  /*24f0*/  QGMMA.64x32x32.F32.E4M3.E4M3 R56, R28, gdesc[UR16], R56, gsb0 ;  /* 0x006000101c387df3 */ /* 0x000fe20008000838 */
[----:B0-----:R-:W-:Y:S01]  /*2500*/  FADD R7, R4, R7 ;  /* 0x0000000704077221 */ /* 0x001fe20000000000 */
[----:B-1----:R-:W-:-:S04]  /*2510*/  FADD R9, R42, R9 ;  /* 0x000000092a097221 */ /* 0x002fc80000000000 */
[----:B------:R-:W0:Y:S04]  /*2520*/  SHFL.BFLY PT, R6, R7, 0x1, 0x1f ;  /* 0x0c201f0007067f89 */ /* 0x000e2800000e0000 */
[----:B------:R-:W1:Y:S01]  /*2530*/  SHFL.BFLY PT, R8, R9, 0x1, 0x1f ;  /* 0x0c201f0009087f89 */ /* 0x000e6200000e0000 */
[----:B------:R-:W-:-:S06]  /*2540*/  UIADD3 UR5, UR5, 0x40, URZ ;  /* 0x0000004005057890 */ /* 0x000fcc000fffe03f */
[----:B------:R-:W-:Y:S01]  /*2550*/  ISETP.LE.AND P2, PT, R0, UR5, PT ;  /* 0x0000000500007c0c */ /* 0x000fe2000bf43270 */
[----:B------:R-:W-:Y:S01]  /*2560*/  ULEA UR4, UR15, UR4, 0x6 ;  /* 0x000000040f047291 */ /* 0x000fe2000f8e303f */
[----:B------:R-:W-:Y:S02]  /*2570*/  IMAD R2, R3, 0x40, R2 ;  /* 0x0000004003027824 */ /* 0x000fe400078e0202 */
[----:B------:R-:W-:Y:S02]  /*2580*/  IMAD.MOV.U32 R97, RZ, RZ, R38 ;  /* 0x000000ffff617224 */ /* 0x000fe400078e0026 */
[----:B------:R-:W-:Y:S02]  /*2590*/  IMAD.MOV.U32 R96, RZ, RZ, R5 ;  /* 0x000000ffff607224 */ /* 0x000fe400078e0005 */
[----:B0-----:R-:W-:Y:S01]  /*25a0*/  FADD R6, R7, R6 ;  /* 0x0000000607067221 */ /* 0x001fe20000000000 */
[----:B-1----:R-:W-:-:S03]  /*25b0*/  FADD R11, R9, R8 ;  /* 0x00000008090b7221 */ /* 0x002fc60000000000 */
[----:B------:R-:W-:Y:S01]  /*25c0*/  FFMA R94, R33, R94, R6 ;  /* 0x0000005e215e7223 */ /* 0x000fe20000000006 */
[----:B------:R-:W-:Y:S01]  /*25d0*/  FFMA R95, R36, R95, R11 ;  /* 0x0000005f245f7223 */ /* 0x000fe2000000000b */
[----:B------:R-:W-:Y:S02]  /*25e0*/  WARPGROUP.DEPBAR.LE gsb0, 0x0 ;  /* 0x00008000000079c5 */ /* 0x000fe40000010000 */
[----:B------:R-:W-:Y:S05]  /*25f0*/  @!P2 BRA `(.L_x_1) ;  /* 0xffffffe80040a947 */ /* 0x000fea000383ffff */
.L_x_0:
[----:B0-----:R-:W-:Y:S01]  /*2600*/  FMUL R3, R70, 0.25 ;  /* 0x3e80000046037820 */ /* 0x001fe20000400000 */
[----:B------:R-:W-:Y:S01]  /*2610*/  FSETP.GT.AND P1, PT, |R95|, 8.50705917302346158658e+37, PT ;  /* 0x7e8000005f00780b */ /* 0x000fe20003f24200 */
[----:B------:R-:W-:Y:S01]  /*2620*/  FMUL R2, R67, 0.25 ;  /* 0x3e80000043027820 */ /* 0x000fe20000400000 */
[----:B------:R-:W-:Y:S01]  /*2630*/  FMUL R0, R71, 0.25 ;  /* 0x3e80000047007820 */ /* 0x000fe20000400000 */
[----:B------:R-:W-:Y:S01]  /*2640*/  FMUL R7, R66, 0.25 ;  /* 0x3e80000042077820 */ /* 0x000fe20000400000 */
[----:B------:R-:W-:Y:S01]  /*2650*/  FSEL R13, R3, R70, P1 ;  /* 0x00000046030d7208 */ /* 0x000fe20000800000 */
        /* <DEDUP_REMOVED lines=9> */
[----:B------:R-:W-:Y:S01]  /*26f0*/  FSETP.GT.AND P2, PT, |R94|, 8.50705917302346158658e+37, PT ;  /* 0x7e8000005e00780b */ /* 0x000fe20003f44200 */
[----:B------:R-:W-:Y:S01]  /*2700*/  IMAD.SHL.U32 R6, R15, 0x4, RZ ;  /* 0x000000040f067824 */ /* 0x000fe200078e00ff */
        /* <DEDUP_REMOVED lines=13> */
[----:B------:R-:W-:Y:S01]  /*27e0*/  FMUL R3, R94, 8388608 ;  /* 0x4b0000005e037820 */ /* 0x000fe20000400000 */
[----:B------:R-:W-:Y:S01]  /*27f0*/  FSEL R26, R2, R57, P2 ;  /* 0x00000039021a7208 */ /* 0x000fe20001000000 */
[----:B------:R-:W-:Y:S01]  /*2800*/  FMUL R2, R95, 8388608 ;  /* 0x4b0000005f027820 */ /* 0x000fe20000400000 */
[----:B------:R-:W-:Y:S01]  /*2810*/  LOP3.LUT R4, R15, 0x7, RZ, 0xc0, !PT ;  /* 0x000000070f047812 */ /* 0x000fe200078ec0ff */
[----:B------:R-:W-:Y:S01]  /*2820*/  FMUL R23, R56, 0.25 ;  /* 0x3e80000038177820 */ /* 0x000fe20000400000 */
[----:B------:R-:W-:Y:S01]  /*2830*/  FSETP.GEU.AND P3, PT, R94, 1.175494350822287508e-38, PT ;  /* 0x008000005e00780b */ /* 0x000fe20003f6e000 */
[----:B------:R-:W-:Y:S01]  /*2840*/  BAR.SYNC.DEFER_BLOCKING 0x0 ;  /* 0x0000000000007b1d */ /* 0x000fe20000010000 */
[----:B------:R-:W-:-:S02]  /*2850*/  FSETP.GEU.AND P4, PT, R95, 1.175494350822287508e-38, PT ;  /* 0x008000005f00780b */ /* 0x000fc40003f8e000 */
[----:B------:R-:W-:Y:S01]  /*2860*/  FSEL R24, R0, R61, P2 ;  /* 0x0000003d00187208 */ /* 0x000fe20001000000 */
[----:B------:R-:W-:Y:S01]  /*2870*/  IMAD.SHL.U32 R0, R15, 0x8, RZ ;  /* 0x000000080f007824 */ /* 0x000fe200078e00ff */
[----:B------:R-:W-:-:S03]  /*2880*/  FSEL R64, R7, R64, P2 ;  /* 0x0000004007407208 */ /* 0x000fc60001000000 */
[----:B------:R-:W0:Y:S01]  /*2890*/  LDC R30, c[0x0][0x278] ;  /* 0x00009e00ff1e7b82 */ /* 0x000e220000000800 */
[----:B------:R-:W-:Y:S01]  /*28a0*/  LEA R7, R4, UR12, 0x4 ;  /* 0x0000000c04077c11 */ /* 0x000fe2000f8e20ff */
[----:B------:R-:W-:Y:S01]  /*28b0*/  ULDC.64 UR4, c[0x0][0x270] ;  /* 0x00009c0000047ab9 */ /* 0x000fe20000000a00 */
[----:B------:R-:W-:Y:S01]  /*28c0*/  FSEL R3, R3, R94, !P3 ;  /* 0x0000005e03037208 */ /* 0x000fe20005800000 */
[----:B------:R-:W-:Y:S01]  /*28d0*/  UIMAD UR4, UR13, UR4, URZ ;  /* 0x000000040d0472a4 */ /* 0x000fe2000f8e023f */
[----:B------:R-:W-:Y:S01]  /*28e0*/  FSEL R2, R2, R95, !P4 ;  /* 0x0000005f02027208 */ /* 0x000fe20006000000 */
[----:B------:R-:W-:Y:S01]  /*28f0*/  IMAD R9, R4, -0x8, R7 ;  /* 0xfffffff804097824 */ /* 0x000fe200078e0207 */
[C---:B------:R-:W-:Y:S01]  /*2900*/  FSETP.GEU.AND P5, PT, |R95|.reuse, 1.175494350822287508e-38, PT ;  /* 0x008000005f00780b */ /* 0x040fe20003fae200 */
[----:B------:R-:W-:Y:S01]  /*2910*/  @P1 FMUL R95, R95, 0.25 ;  /* 0x3e8000005f5f1820 */ /* 0x000fe20000400000 */
[----:B------:R-:W-:Y:S01]  /*2920*/  LOP3.LUT R18, R0, 0x780, RZ, 0xc0, !PT ;  /* 0x0000078000127812 */ /* 0x000fe200078ec0ff */
[----:B------:R-:W-:Y:S01]  /*2930*/  VIADD R0, R3, 0xc0cafb0d ;  /* 0xc0cafb0d03007836 */ /* 0x000fe20000000000 */
[----:B------:R-:W-:Y:S01]  /*2940*/  FSETP.GEU.AND P1, PT, |R94|, 1.175494350822287508e-38, PT ;  /* 0x008000005e00780b */ /* 0x000fe20003f2e200 */
[----:B------:R-:W-:Y:S01]  /*2950*/  VIADD R4, R2, 0xc0cafb0d ;  /* 0xc0cafb0d02047836 */ /* 0x000fe20000000000 */
[----:B------:R-:W-:Y:S01]  /*2960*/  LOP3.LUT R6, R6, 0x1c0, RZ, 0xc0, !PT ;  /* 0x000001c006067812 */ /* 0x000fe200078ec0ff */
[----:B------:R-:W-:Y:S01]  /*2970*/  @P2 FMUL R94, R94, 0.25 ;  /* 0x3e8000005e5e2820 */ /* 0x000fe20000400000 */
[----:B------:R-:W-:Y:S01]  /*2980*/  LOP3.LUT R22, R15, 0x8, RZ, 0xc0, !PT ;  /* 0x000000080f167812 */ /* 0x000fe200078ec0ff */
[----:B------:R-:W1:Y:S01]  /*2990*/  LDC.64 R46, c[0x0][0x228] ;  /* 0x00008a00ff2e7b82 */ /* 0x000e620000000a00 */
[----:B------:R-:W-:Y:S01]  /*29a0*/  LOP3.LUT R8, R0, 0xff800000, RZ, 0xc0, !PT ;  /* 0xff80000000087812 */ /* 0x000fe200078ec0ff */
[----:B------:R-:W-:Y:S01]  /*29b0*/  IMAD.IADD R27, R6, 0x1, R9 ;  /* 0x00000001061b7824 */ /* 0x000fe200078e0209 */
[----:B------:R-:W-:Y:S01]  /*29c0*/  LOP3.LUT R11, R4, 0xff800000, RZ, 0xc0, !PT ;  /* 0xff800000040b7812 */ /* 0x000fe200078ec0ff */
[----:B------:R-:W-:Y:S01]  /*29d0*/  IMAD R25, R22, 0x100, R7 ;  /* 0x0000010016197824 */ /* 0x000fe200078e0207 */
[----:B------:R-:W-:Y:S01]  /*29e0*/  FSEL R7, RZ, -23, P3 ;  /* 0xc1b80000ff077808 */ /* 0x000fe20001800000 */
[----:B------:R-:W-:Y:S01]  /*29f0*/  @!P5 FMUL R95, R95, 16777216 ;  /* 0x4b8000005f5fd820 */ /* 0x000fe20000400000 */
[----:B------:R-:W-:Y:S01]  /*2a00*/  I2FP.F32.S32 R6, R8 ;  /* 0x0000000800067245 */ /* 0x000fe20000201400 */
[----:B------:R-:W-:Y:S01]  /*2a10*/  @!P1 FMUL R94, R94, 16777216 ;  /* 0x4b8000005e5e9820 */ /* 0x000fe20000400000 */
[----:B------:R-:W-:Y:S01]  /*2a20*/  FSEL R9, RZ, -23, P4 ;  /* 0xc1b80000ff097808 */ /* 0x000fe20002000000 */
[----:B------:R-:W2:Y:S01]  /*2a30*/  MUFU.RCP R12, R95 ;  /* 0x0000005f000c7308 */ /* 0x000ea20000001000 */
[----:B------:R-:W-:Y:S01]  /*2a40*/  I2FP.F32.S32 R10, R11 ;  /* 0x0000000b000a7245 */ /* 0x000fe20000201400 */
[----:B------:R-:W-:Y:S01]  /*2a50*/  FFMA.FTZ R7, R6, 1.1920928955078125e-07, R7 ;  /* 0x3400000006077823 */ /* 0x000fe20000010007 */
[----:B------:R-:W-:Y:S01]  /*2a60*/  FSEL R56, R23, R56, P2 ;  /* 0x0000003817387208 */ /* 0x000fe20001000000 */
[----:B------:R-:W-:Y:S01]  /*2a70*/  @!P5 FMUL R13, R13, 16777216 ;  /* 0x4b8000000d0dd820 */ /* 0x000fe20000400000 */
[----:B------:R-:W-:Y:S01]  /*2a80*/  @!P5 FMUL R17, R17, 16777216 ;  /* 0x4b8000001111d820 */ /* 0x000fe20000400000 */
[----:B------:R-:W-:Y:S01]  /*2a90*/  FFMA.FTZ R6, R10, 1.1920928955078125e-07, R9 ;  /* 0x340000000a067823 */ /* 0x000fe20000010009 */
[----:B------:R-:W-:Y:S01]  /*2aa0*/  @!P5 FMUL R19, R19, 16777216 ;  /* 0x4b8000001313d820 */ /* 0x000fe20000400000 */
[----:B------:R-:W3:Y:S01]  /*2ab0*/  MUFU.RCP R9, R94 ;  /* 0x0000005e00097308 */ /* 0x000ee20000001000 */
[----:B------:R-:W-:Y:S01]  /*2ac0*/  @!P1 FMUL R20, R20, 16777216 ;  /* 0x4b80000014149820 */ /* 0x000fe20000400000 */
[----:B------:R-:W-:Y:S01]  /*2ad0*/  @!P1 FMUL R64, R64, 16777216 ;  /* 0x4b80000040409820 */ /* 0x000fe20000400000 */
[----:B------:R-:W-:Y:S01]  /*2ae0*/  @!P1 FMUL R24, R24, 16777216 ;  /* 0x4b80000018189820 */ /* 0x000fe20000400000 */
[----:B------:R-:W-:Y:S01]  /*2af0*/  @!P1 FMUL R60, R60, 16777216 ;  /* 0x4b8000003c3c9820 */ /* 0x000fe20000400000 */
[----:B------:R-:W-:Y:S01]  /*2b00*/  @!P1 FMUL R26, R26, 16777216 ;  /* 0x4b8000001a1a9820 */ /* 0x000fe20000400000 */
[----:B------:R-:W-:Y:S01]  /*2b10*/  @!P1 FMUL R56, R56, 16777216 ;  /* 0x4b80000038389820 */ /* 0x000fe20000400000 */
[----:B------:R-:W-:Y:S01]  /*2b20*/  IMAD.IADD R4, R18, 0x1, R25 ;  /* 0x0000000112047824 */ /* 0x000fe200078e0219 */
[----:B------:R-:W-:Y:S01]  /*2b30*/  LEA.HI R0, R22, R27, RZ, 0x1f ;  /* 0x0000001b16007211 */ /* 0x000fe200078ff8ff */
[C---:B--2---:R-:W-:Y:S01]  /*2b40*/  FMUL R10, R12.reuse, R13 ;  /* 0x0000000d0c0a7220 */ /* 0x044fe20000400000 */
[C---:B------:R-:W-:Y:S01]  /*2b50*/  FMUL R18, R12.reuse, R17 ;  /* 0x000000110c127220 */ /* 0x040fe20000400000 */
[----:B------:R-:W-:Y:S01]  /*2b60*/  FMUL R22, R12, R19 ;  /* 0x000000130c167220 */ /* 0x000fe20000400000 */
[----:B------:R-:W-:Y:S01]  /*2b70*/  @!P1 FMUL R16, R16, 16777216 ;  /* 0x4b80000010109820 */ /* 0x000fe20000400000 */
[----:B------:R-:W-:Y:S01]  /*2b80*/  @!P1 FMUL R68, R68, 16777216 ;  /* 0x4b80000044449820 */ /* 0x000fe20000400000 */
[----:B------:R-:W-:Y:S01]  /*2b90*/  @!P5 FMUL R71, R71, 16777216 ;  /* 0x4b8000004747d820 */ /* 0x000fe20000400000 */
[----:B------:R-:W-:Y:S01]  /*2ba0*/  @!P5 FMUL R67, R67, 16777216 ;  /* 0x4b8000004343d820 */ /* 0x000fe20000400000 */
[----:B------:R-:W-:Y:S01]  /*2bb0*/  @!P5 FMUL R63, R63, 16777216 ;  /* 0x4b8000003f3fd820 */ /* 0x000fe20000400000 */
[C---:B---3--:R-:W-:Y:S01]  /*2bc0*/  FMUL R20, R9.reuse, R20 ;  /* 0x0000001409147220 */ /* 0x048fe20000400000 */
[C---:B------:R-:W-:Y:S01]  /*2bd0*/  FMUL R26, R9.reuse, R26 ;  /* 0x0000001a091a7220 */ /* 0x040fe20000400000 */
[C---:B------:R-:W-:Y:S01]  /*2be0*/  FMUL R19, R9.reuse, R56 ;  /* 0x0000003809137220 */ /* 0x040fe20000400000 */
[C---:B------:R-:W-:Y:S01]  /*2bf0*/  FMUL R24, R9.reuse, R24 ;  /* 0x0000001809187220 */ /* 0x040fe20000400000 */
[C---:B------:R-:W-:Y:S01]  /*2c00*/  FMUL R17, R9.reuse, R60 ;  /* 0x0000003c09117220 */ /* 0x040fe20000400000 */
[----:B------:R-:W-:Y:S01]  /*2c10*/  FMUL R13, R9, R64 ;  /* 0x00000040090d7220 */ /* 0x000fe20000400000 */
[----:B------:R-:W-:Y:S01]  /*2c20*/  @!P5 FMUL R59, R59, 16777216 ;  /* 0x4b8000003b3bd820 */ /* 0x000fe20000400000 */
[----:B------:R-:W-:Y:S01]  /*2c30*/  F2FP.SATFINITE.E4M3.F32.PACK_AB_MERGE_C R19, R26, R19, RZ ;  /* 0x000000131a13723e */ /* 0x000fe200048070ff */
[----:B------:R-:W-:Y:S01]  /*2c40*/  @!P5 FMUL R21, R21, 16777216 ;  /* 0x4b8000001515d820 */ /* 0x000fe20000400000 */
[----:B------:R-:W-:Y:S01]  /*2c50*/  F2FP.SATFINITE.E4M3.F32.PACK_AB_MERGE_C R17, R24, R17, RZ ;  /* 0x000000111811723e */ /* 0x000fe200048070ff */
[C---:B------:R-:W-:Y:S01]  /*2c60*/  FMUL R16, R9.reuse, R16 ;  /* 0x0000001009107220 */ /* 0x040fe20000400000 */
[----:B------:R-:W-:Y:S01]  /*2c70*/  F2FP.SATFINITE.E4M3.F32.PACK_AB_MERGE_C R13, R20, R13, RZ ;  /* 0x0000000d140d723e */ /* 0x000fe200048070ff */
[----:B------:R-:W-:Y:S01]  /*2c80*/  FMUL R9, R9, R68 ;  /* 0x0000004409097220 */ /* 0x000fe20000400000 */
[C---:B------:R-:W-:Y:S01]  /*2c90*/  FMUL R71, R12.reuse, R71 ;  /* 0x000000470c477220 */ /* 0x040fe20000400000 */
[C---:B------:R-:W-:Y:S01]  /*2ca0*/  FMUL R67, R12.reuse, R67 ;  /* 0x000000430c437220 */ /* 0x040fe20000400000 */
[C---:B------:R-:W-:Y:S01]  /*2cb0*/  FMUL R63, R12.reuse, R63 ;  /* 0x0000003f0c3f7220 */ /* 0x040fe20000400000 */
[C---:B------:R-:W-:Y:S01]  /*2cc0*/  FMUL R59, R12.reuse, R59 ;  /* 0x0000003b0c3b7220 */ /* 0x040fe20000400000 */
[----:B------:R-:W-:Y:S01]  /*2cd0*/  LOP3.LUT R19, R19, 0xffff, RZ, 0xc0, !PT ;  /* 0x0000ffff13137812 */ /* 0x000fe200078ec0ff */
[----:B------:R-:W-:Y:S01]  /*2ce0*/  FMUL R12, R12, R21 ;  /* 0x000000150c0c7220 */ /* 0x000fe20000400000 */
[----:B------:R-:W-:Y:S01]  /*2cf0*/  LOP3.LUT R26, R13, 0xffff, RZ, 0xc0, !PT ;  /* 0x0000ffff0d1a7812 */ /* 0x000fe200078ec0ff */
[----:B------:R-:W-:Y:S01]  /*2d00*/  IMAD.IADD R8, R3, 0x1, -R8 ;  /* 0x0000000103087824 */ /* 0x000fe200078e0a08 */
[----:B------:R-:W-:Y:S01]  /*2d10*/  LOP3.LUT R24, R17, 0xffff, RZ, 0xc0, !PT ;  /* 0x0000ffff11187812 */ /* 0x000fe200078ec0ff */
[----:B------:R-:W-:Y:S01]  /*2d20*/  IMAD.MOV.U32 R23, RZ, RZ, 0x3dc6b27f ;  /* 0x3dc6b27fff177424 */ /* 0x000fe200078e00ff */
[----:B------:R-:W-:Y:S01]  /*2d30*/  F2FP.SATFINITE.E4M3.F32.PACK_AB_MERGE_C R16, R16, R9, RZ ;  /* 0x000000091010723e */ /* 0x000fe200048070ff */
[----:B------:R-:W-:Y:S01]  /*2d40*/  FADD R8, R8, -1 ;  /* 0xbf80000008087421 */ /* 0x000fe20000000000 */
[----:B------:R-:W-:Y:S01]  /*2d50*/  PRMT R20, R26, 0x3340, R1 ;  /* 0x000033401a147816 */ /* 0x000fe20000000001 */
[----:B------:R-:W-:Y:S01]  /*2d60*/  IMAD.IADD R11, R2, 0x1, -R11 ;  /* 0x00000001020b7824 */ /* 0x000fe200078e0a0b */
[----:B------:R-:W-:Y:S01]  /*2d70*/  PRMT R9, R19, 0x3340, R24 ;  /* 0x0000334013097816 */ /* 0x000fe20000000018 */
[----:B------:R-:W2:Y:S01]  /*2d80*/  LDC.64 R72, c[0x0][0x230] ;  /* 0x00008c00ff487b82 */ /* 0x000ea20000000a00 */
[----:B------:R-:W-:-:S02]  /*2d90*/  F2FP.SATFINITE.E4M3.F32.PACK_AB_MERGE_C R12, R59, R12, RZ ;  /* 0x0000000c3b0c723e */ /* 0x000fc400048070ff */
[----:B------:R-:W-:Y:S02]  /*2da0*/  SHF.R.U32.HI R13, RZ, 0x8, R26 ;  /* 0x00000008ff0d7819 */ /* 0x000fe4000001161a */
[----:B------:R-:W-:Y:S02]  /*2db0*/  F2FP.SATFINITE.E4M3.F32.PACK_AB_MERGE_C R71, R71, R10, RZ ;  /* 0x0000000a4747723e */ /* 0x000fe400048070ff */
[----:B------:R-:W-:Y:S01]  /*2dc0*/  PRMT R31, R9, 0x5410, R20 ;  /* 0x00005410091f7816 */ /* 0x000fe20000000014 */
[----:B------:R-:W-:Y:S01]  /*2dd0*/  FFMA.FTZ R9, R8, R23, -0.16845393180847167969 ;  /* 0xbe2c7f3008097423 */ /* 0x000fe20000010017 */
[----:B------:R-:W-:Y:S02]  /*2de0*/  SHF.R.U32.HI R10, RZ, 0x8, R19 ;  /* 0x00000008ff0a7819 */ /* 0x000fe40000011613 */
[----:B------:R-:W-:Y:S01]  /*2df0*/  LOP3.LUT R21, R12, 0xffff, RZ, 0xc0, !PT ;  /* 0x0000ffff0c157812 */ /* 0x000fe200078ec0ff */
[----:B------:R-:W-:Y:S01]  /*2e00*/  FFMA.FTZ R9, R8, R9, 0.1716887056827545166 ;  /* 0x3e2fcf2a08097423 */ /* 0x000fe20000010009 */
[----:B------:R-:W-:-:S02]  /*2e10*/  LOP3.LUT R13, R13, 0xffff, RZ, 0xc0, !PT ;  /* 0x0000ffff0d0d7812 */ /* 0x000fc400078ec0ff */
[----:B------:R-:W-:Y:S01]  /*2e20*/  LOP3.LUT R17, R10, 0xffff, RZ, 0xc0, !PT ;  /* 0x0000ffff0a117812 */ /* 0x000fe200078ec0ff */
[C---:B------:R-:W-:Y:S01]  /*2e30*/  FFMA.FTZ R9, R8.reuse, R9, -0.17900948226451873779 ;  /* 0xbe374e4308097423 */ /* 0x040fe20000010009 */
[----:B------:R-:W-:Y:S01]  /*2e40*/  PRMT R25, R13, 0x3340, R14 ;  /* 0x000033400d197816 */ /* 0x000fe2000000000e */
[----:B------:R-:W-:Y:S01]  /*2e50*/  FADD R13, R11, -1 ;  /* 0xbf8000000b0d7421 */ /* 0x000fe20000000000 */
[----:B------:R-:W-:Y:S01]  /*2e60*/  SHF.R.U32.HI R10, RZ, 0x8, R21 ;  /* 0x00000008ff0a7819 */ /* 0x000fe20000011615 */
[C---:B------:R-:W-:Y:S01]  /*2e70*/  FFMA.FTZ R9, R8.reuse, R9, 0.20512372255325317383 ;  /* 0x3e520bf408097423 */ /* 0x040fe20000010009 */
[----:B------:R-:W-:Y:S02]  /*2e80*/  F2FP.SATFINITE.E4M3.F32.PACK_AB_MERGE_C R22, R63, R22, RZ ;  /* 0x000000163f16723e */ /* 0x000fe400048070ff */
[----:B------:R-:W-:Y:S01]  /*2e90*/  F2FP.SATFINITE.E4M3.F32.PACK_AB_MERGE_C R18, R67, R18, RZ ;  /* 0x000000124312723e */ /* 0x000fe200048070ff */
[----:B------:R-:W-:Y:S01]  /*2ea0*/  FFMA.FTZ R9, R8, R9, -0.24046532809734344482 ;  /* 0xbe763c8b08097423 */ /* 0x000fe20000010009 */
[----:B------:R-:W-:Y:S01]  /*2eb0*/  LOP3.LUT R11, R10, 0xffff, RZ, 0xc0, !PT ;  /* 0x0000ffff0a0b7812 */ /* 0x000fe200078ec0ff */
[C---:B------:R-:W-:Y:S01]  /*2ec0*/  FFMA.FTZ R10, R13.reuse, R23, -0.16845393180847167969 ;  /* 0xbe2c7f300d0a7423 */ /* 0x040fe20000010017 */
[----:B------:R-:W-:Y:S01]  /*2ed0*/  LOP3.LUT R28, R18, 0xffff, RZ, 0xc0, !PT ;  /* 0x0000ffff121c7812 */ /* 0x000fe200078ec0ff */
[----:B------:R-:W-:Y:S01]  /*2ee0*/  FFMA.FTZ R9, R8, R9, 0.28857114911079406738 ;  /* 0x3e93bf9908097423 */ /* 0x000fe20000010009 */
[----:B------:R-:W-:Y:S01]  /*2ef0*/  LOP3.LUT R22, R22, 0xffff, RZ, 0xc0, !PT ;  /* 0x0000ffff16167812 */ /* 0x000fe200078ec0ff */
[C---:B------:R-:W-:Y:S01]  /*2f00*/  FFMA.FTZ R10, R13.reuse, R10, 0.1716887056827545166 ;  /* 0x3e2fcf2a0d0a7423 */ /* 0x040fe2000001000a */
[----:B------:R-:W-:Y:S01]  /*2f10*/  SHF.R.U32.HI R12, RZ, 0x8, R24 ;  /* 0x00000008ff0c7819 */ /* 0x000fe20000011618 */
[----:B------:R-:W-:Y:S01]  /*2f20*/  FFMA.FTZ R9, R8, R9, -0.36067417263984680176 ;  /* 0xbeb8aa4908097423 */ /* 0x000fe20000010009 */
[----:B------:R-:W-:Y:S01]  /*2f30*/  PRMT R19, R28, 0x3340, R1 ;  /* 0x000033401c137816 */ /* 0x000fe20000000001 */
[----:B------:R-:W-:Y:S01]  /*2f40*/  FFMA.FTZ R10, R13, R10, -0.17900948226451873779 ;  /* 0xbe374e430d0a7423 */ /* 0x000fe2000001000a */
[----:B------:R-:W-:Y:S01]  /*2f50*/  PRMT R18, R21, 0x3340, R22 ;  /* 0x0000334015127816 */ /* 0x000fe20000000016 */
[----:B------:R-:W-:Y:S01]  /*2f60*/  FFMA.FTZ R9, R8, R9, 0.48089820146560668945 ;  /* 0x3ef6384a08097423 */ /* 0x000fe20000010009 */
[----:B------:R-:W-:Y:S01]  /*2f70*/  LOP3.LUT R12, R12, 0xffff, RZ, 0xc0, !PT ;  /* 0x0000ffff0c0c7812 */ /* 0x000fe200078ec0ff */
[----:B------:R-:W-:Y:S01]  /*2f80*/  FFMA.FTZ R10, R13, R10, 0.20512372255325317383 ;  /* 0x3e520bf40d0a7423 */ /* 0x000fe2000001000a */
[----:B------:R-:W-:Y:S01]  /*2f90*/  PRMT R20, R18, 0x5410, R19 ;  /* 0x0000541012147816 */ /* 0x000fe20000000013 */
[C---:B------:R-:W-:Y:S01]  /*2fa0*/  FFMA.FTZ R9, R8.reuse, R9, -0.72134751081466674805 ;  /* 0xbf38aa3b08097423 */ /* 0x040fe20000010009 */
[----:B------:R-:W-:Y:S01]  /*2fb0*/  PRMT R18, R17, 0x3340, R12 ;  /* 0x0000334011127816 */ /* 0x000fe2000000000c */
[C---:B------:R-:W-:Y:S01]  /*2fc0*/  FFMA.FTZ R10, R13.reuse, R10, -0.24046532809734344482 ;  /* 0xbe763c8b0d0a7423 */ /* 0x040fe2000001000a */
[----:B------:R-:W-:Y:S01]  /*2fd0*/  SHF.R.U32.HI R12, RZ, 0x8, R22 ;  /* 0x00000008ff0c7819 */ /* 0x000fe20000011616 */
[----:B------:R-:W-:Y:S01]  /*2fe0*/  FMUL R9, R8, R9 ;  /* 0x0000000908097220 */ /* 0x000fe20000400000 */
[----:B------:R-:W-:Y:S01]  /*2ff0*/  LOP3.LUT R16, R16, 0xffff, RZ, 0xc0, !PT ;  /* 0x0000ffff10107812 */ /* 0x000fe200078ec0ff */
[----:B------:R-:W-:Y:S01]  /*3000*/  FFMA.FTZ R10, R13, R10, 0.28857114911079406738 ;  /* 0x3e93bf990d0a7423 */ /* 0x000fe2000001000a */
[----:B------:R-:W-:Y:S01]  /*3010*/  LOP3.LUT R12, R12, 0xffff, RZ, 0xc0, !PT ;  /* 0x0000ffff0c0c7812 */ /* 0x000fe200078ec0ff */
[----:B------:R-:W-:Y:S01]  /*3020*/  FMUL R9, R8, R9 ;  /* 0x0000000908097220 */ /* 0x000fe20000400000 */
[----:B------:R-:W-:Y:S01]  /*3030*/  LOP3.LUT R71, R71, 0xffff, RZ, 0xc0, !PT ;  /* 0x0000ffff47477812 */ /* 0x000fe200078ec0ff */
[----:B------:R-:W-:Y:S01]  /*3040*/  FFMA.FTZ R10, R13, R10, -0.36067417263984680176 ;  /* 0xbeb8aa490d0a7423 */ /* 0x000fe2000001000a */
[----:B------:R-:W-:-:S02]  /*3050*/  PRMT R12, R11, 0x3340, R12 ;  /* 0x000033400b0c7816 */ /* 0x000fc4000000000c */
[----:B------:R-:W-:Y:S01]  /*3060*/  SHF.R.U32.HI R11, RZ, 0x8, R28 ;  /* 0x00000008ff0b7819 */ /* 0x000fe2000001161c */
[----:B------:R-:W-:Y:S01]  /*3070*/  FFMA.FTZ R10, R13, R10, 0.48089820146560668945 ;  /* 0x3ef6384a0d0a7423 */ /* 0x000fe2000001000a */
[----:B------:R-:W-:Y:S02]  /*3080*/  SHF.R.U32.HI R17, RZ, 0x7, R15 ;  /* 0x00000007ff117819 */ /* 0x000fe4000001160f */
[----:B------:R-:W-:Y:S01]  /*3090*/  LOP3.LUT R22, R11, 0xffff, RZ, 0xc0, !PT ;  /* 0x0000ffff0b167812 */ /* 0x000fe200078ec0ff */
[----:B------:R-:W-:Y:S01]  /*30a0*/  FFMA.FTZ R10, R13, R10, -0.72134751081466674805 ;  /* 0xbf38aa3b0d0a7423 */ /* 0x000fe2000001000a */
[----:B------:R-:W-:Y:S02]  /*30b0*/  PRMT R11, R18, 0x5410, R25 ;  /* 0x00005410120b7816 */ /* 0x000fe40000000019 */
[----:B------:R-:W-:Y:S02]  /*30c0*/  PRMT R27, R22, 0x3340, R1 ;  /* 0x00003340161b7816 */ /* 0x000fe40000000001 */
[----:B------:R-:W-:-:S02]  /*30d0*/  SGXT.U32 R17, R17, 0x1 ;  /* 0x000000011111781a */ /* 0x000fc40000000000 */
[----:B------:R-:W-:Y:S01]  /*30e0*/  PRMT R18, R12, 0x5410, R27 ;  /* 0x000054100c127816 */ /* 0x000fe2000000001b */
[----:B------:R-:W-:Y:S01]  /*30f0*/  FFMA.FTZ R12, R8, 1.4426950216293334961, R9 ;  /* 0x3fb8aa3b080c7823 */ /* 0x000fe20000010009 */
[--C-:B------:R-:W-:Y:S01]  /*3100*/  PRMT R8, R31, 0x4210, R16.reuse ;  /* 0x000042101f087816 */ /* 0x100fe20000000010 */
[----:B0-----:R-:W-:Y:S01]  /*3110*/  IMAD R17, R17, R30, RZ ;  /* 0x0000001e11117224 */ /* 0x001fe200078e02ff */
[----:B------:R-:W-:Y:S01]  /*3120*/  PRMT R9, R11, 0x5210, R16 ;  /* 0x000052100b097816 */ /* 0x000fe20000000010 */
[C---:B------:R-:W-:Y:S01]  /*3130*/  FMUL R16, R13.reuse, R10 ;  /* 0x0000000a0d107220 */ /* 0x040fe20000400000 */
[----:B------:R-:W-:Y:S01]  /*3140*/  PRMT R10, R20, 0x4210, R71 ;  /* 0x00004210140a7816 */ /* 0x000fe20000000047 */
[----:B------:R-:W-:Y:S01]  /*3150*/  IMAD R19, R30, 0x2, R17 ;  /* 0x000000021e137824 */ /* 0x000fe200078e0211 */
[----:B------:R-:W-:Y:S01]  /*3160*/  PRMT R11, R18, 0x5210, R71 ;  /* 0x00005210120b7816 */ /* 0x000fe20000000047 */
[----:B------:R-:W-:Y:S01]  /*3170*/  FMUL R16, R13, R16 ;  /* 0x000000100d107220 */ /* 0x000fe20000400000 */
[----:B------:R-:W-:Y:S01]  /*3180*/  ISETP.GE.U32.AND P1, PT, R3, 0x7f800000, PT ;  /* 0x7f8000000300780c */ /* 0x000fe20003f26070 */
[----:B------:R-:W-:Y:S01]  /*3190*/  IMAD R21, R30, 0x2, R19 ;  /* 0x000000021e157824 */ /* 0x000fe200078e0213 */
[----:B------:R-:W-:Y:S01]  /*31a0*/  ISETP.GE.U32.AND P3, PT, R2, 0x7f800000, PT ;  /* 0x7f8000000200780c */ /* 0x000fe20003f66070 */
[----:B------:R0:W-:Y:S01]  /*31b0*/  STSM.16.M88.4 [R4], R8 ;  /* 0x0000000804007844 */ /* 0x0001e20000000200 */
[----:B------:R-:W-:Y:S01]  /*31c0*/  FFMA.FTZ R13, R13, 1.4426950216293334961, R16 ;  /* 0x3fb8aa3b0d0d7823 */ /* 0x000fe20000010010 */
[----:B------:R-:W-:-:S02]  /*31d0*/  IMAD R23, R30, 0x2, R21 ;  /* 0x000000021e177824 */ /* 0x000fc400078e0215 */
[----:B------:R-:W-:Y:S01]  /*31e0*/  FADD R39, R7, R12 ;  /* 0x0000000c07277221 */ /* 0x000fe20000000000 */
[----:B------:R-:W-:Y:S01]  /*31f0*/  BAR.SYNC.DEFER_BLOCKING 0x0 ;  /* 0x0000000000007b1d */ /* 0x000fe20000010000 */
[----:B------:R-:W-:Y:S01]  /*3200*/  FADD R44, R6, R13 ;  /* 0x0000000d062c7221 */ /* 0x000fe20000000000 */
[----:B------:R-:W-:Y:S01]  /*3210*/  IMAD.SHL.U32 R6, R15, 0x10, RZ ;  /* 0x000000100f067824 */ /* 0x000fe200078e00ff */
[C---:B------:R-:W-:Y:S01]  /*3220*/  FSETP.NEU.AND P2, PT, R3.reuse, RZ, PT ;  /* 0x000000ff0300720b */ /* 0x040fe20003f4d000 */
[C---:B------:R-:W-:Y:S02]  /*3230*/  IMAD R25, R30.reuse, 0x2, R23 ;  /* 0x000000021e197824 */ /* 0x040fe400078e0217 */
[----:B------:R-:W-:Y:S02]  /*3240*/  @P1 IMAD.MOV.U32 R12, RZ, RZ, 0x7f800000 ;  /* 0x7f800000ff0c1424 */ /* 0x000fe400078e00ff */
[----:B------:R-:W-:Y:S02]  /*3250*/  IMAD R27, R30, 0x2, R25 ;  /* 0x000000021e1b7824 */ /* 0x000fe400078e0219 */
[----:B------:R-:W-:Y:S01]  /*3260*/  @P1 FFMA.FTZ R39, R3, R12, +INF ;  /* 0x7f80000003271423 */ /* 0x000fe2000001000c */
[----:B------:R-:W-:Y:S01]  /*3270*/  IMAD R3, R14, UR5, RZ ;  /* 0x000000050e037c24 */ /* 0x000fe2000f8e02ff */
[----:B0-----:R-:W-:Y:S01]  /*3280*/  LOP3.LUT R8, R6, 0xff0, RZ, 0xc0, !PT ;  /* 0x00000ff006087812 */ /* 0x001fe200078ec0ff */
[C---:B------:R-:W-:Y:S01]  /*3290*/  IMAD R29, R30.reuse, 0x2, R27 ;  /* 0x000000021e1d7824 */ /* 0x040fe200078e021b */
[----:B------:R-:W-:Y:S01]  /*32a0*/  USHF.R.S32.HI UR5, URZ, 0x1f, UR4 ;  /* 0x0000001f3f057899 */ /* 0x000fe20008011404 */
[----:B------:R-:W-:Y:S01]  /*32b0*/  @P3 IMAD.MOV.U32 R7, RZ, RZ, 0x7f800000 ;  /* 0x7f800000ff073424 */ /* 0x000fe200078e00ff */
[----:B-1----:R-:W-:Y:S01]  /*32c0*/  IADD3 R42, P4, P5, R3, UR4, R46 ;  /* 0x00000004032a7c10 */ /* 0x002fe2000fd9e02e */
[----:B------:R-:W-:Y:S01]  /*32d0*/  IMAD R31, R30, 0x2, R29 ;  /* 0x000000021e1f7824 */ /* 0x000fe200078e021d */
[----:B------:R-:W-:Y:S01]  /*32e0*/  SHF.R.S32.HI R6, RZ, 0x1f, R3 ;  /* 0x0000001fff067819 */ /* 0x000fe20000011403 */
[C---:B------:R-:W-:Y:S01]  /*32f0*/  @P3 FFMA.FTZ R44, R2.reuse, R7, +INF ;  /* 0x7f800000022c3423 */ /* 0x040fe20000010007 */
[----:B------:R-:W-:Y:S01]  /*3300*/  FSETP.NEU.AND P1, PT, R2, RZ, PT ;  /* 0x000000ff0200720b */ /* 0x000fe20003f2d000 */
[----:B------:R-:W-:Y:S01]  /*3310*/  IMAD R33, R30, 0x2, R31 ;  /* 0x000000021e217824 */ /* 0x000fe200078e021f */
[----:B------:R-:W-:Y:S01]  /*3320*/  IADD3.X R48, R6, UR5, R47, P4, P5 ;  /* 0x0000000506307c10 */ /* 0x000fe2000a7ea42f */
[----:B------:R-:W-:Y:S01]  /*3330*/  IMAD.SHL.U32 R15, R15, 0x2, RZ ;  /* 0x000000020f0f7824 */ /* 0x000fe200078e00ff */
[----:B------:R-:W0:Y:S01]  /*3340*/  LDS.128 R8, [R8+UR12] ;  /* 0x0000000c08087984 */ /* 0x000e220008000c00 */
[C---:B------:R-:W-:Y:S01]  /*3350*/  IMAD R35, R30.reuse, 0x2, R33 ;  /* 0x000000021e237824 */ /* 0x040fe200078e0221 */
[-C--:B------:R-:W-:Y:S01]  /*3360*/  IADD3 R2, P5, R17, R42.reuse, RZ ;  /* 0x0000002a11027210 */ /* 0x080fe20007fbe0ff */
[----:B------:R-:W-:Y:S01]  /*3370*/  ULDC UR4, c[0x0][0x27c] ;  /* 0x00009f0000047ab9 */ /* 0x000fe20000000800 */
[-C--:B------:R-:W-:Y:S01]  /*3380*/  IADD3 R6, P6, R19, R42.reuse, RZ ;  /* 0x0000002a13067210 */ /* 0x080fe20007fde0ff */
[C---:B------:R-:W-:Y:S01]  /*3390*/  IMAD R37, R30.reuse, 0x2, R35 ;  /* 0x000000021e257824 */ /* 0x040fe200078e0223 */
[-C--:B------:R-:W-:Y:S01]  /*33a0*/  IADD3 R12, P3, R21, R42.reuse, RZ ;  /* 0x0000002a150c7210 */ /* 0x080fe20007f7e0ff */
[----:B------:R-:W-:Y:S01]  /*33b0*/  UIMAD UR4, UR13, UR4, URZ ;  /* 0x000000040d0472a4 */ /* 0x000fe2000f8e023f */
[----:B------:R-:W-:Y:S01]  /*33c0*/  IADD3 R16, P4, R23, R42, RZ ;  /* 0x0000002a17107210 */ /* 0x000fe20007f9e0ff */
[C---:B------:R-:W-:Y:S01]  /*33d0*/  IMAD R41, R30.reuse, 0x2, R37 ;  /* 0x000000021e297824 */ /* 0x040fe200078e0225 */
[----:B------:R-:W-:Y:S01]  /*33e0*/  LEA.HI.X.SX32 R3, R17, R48, 0x1, P5 ;  /* 0x0000003011037211 */ /* 0x000fe200028f0eff */
[----:B------:R-:W-:Y:S01]  /*33f0*/  USHF.L.U32 UR5, UR4, 0x2, URZ ;  /* 0x0000000204057899 */ /* 0x000fe2000800063f */
[----:B------:R-:W-:Y:S01]  /*3400*/  IADD3 R18, P5, R25, R42, RZ ;  /* 0x0000002a19127210 */ /* 0x000fe20007fbe0ff */
[----:B------:R-:W-:Y:S01]  /*3410*/  IMAD R4, R30, 0x2, R41 ;  /* 0x000000021e047824 */ /* 0x000fe200078e0229 */
[----:B------:R-:W-:-:S02]  /*3420*/  LEA.HI.X.SX32 R7, R19, R48, 0x1, P6 ;  /* 0x0000003013077211 */ /* 0x000fc400030f0eff */
[----:B------:R-:W-:Y:S01]  /*3430*/  LEA.HI.X.SX32 R13, R21, R48, 0x1, P3 ;  /* 0x00000030150d7211 */ /* 0x000fe200018f0eff */
[C---:B------:R-:W-:Y:S01]  /*3440*/  IMAD R43, R30.reuse, 0x2, R4 ;  /* 0x000000021e2b7824 */ /* 0x040fe200078e0204 */
[-C--:B------:R-:W-:Y:S02]  /*3450*/  IADD3 R20, P6, R27, R42.reuse, RZ ;  /* 0x0000002a1b147210 */ /* 0x080fe40007fde0ff */
[----:B------:R-:W-:Y:S01]  /*3460*/  IADD3 R22, P3, R29, R42, RZ ;  /* 0x0000002a1d167210 */ /* 0x000fe20007f7e0ff */
[C---:B------:R-:W-:Y:S01]  /*3470*/  IMAD R45, R30.reuse, 0x2, R43 ;  /* 0x000000021e2d7824 */ /* 0x040fe200078e022b */
[----:B------:R-:W-:Y:S02]  /*3480*/  LEA.HI.X.SX32 R17, R23, R48, 0x1, P4 ;  /* 0x0000003017117211 */ /* 0x000fe400020f0eff */
[----:B------:R-:W-:Y:S01]  /*3490*/  IADD3 R24, P4, R31, R42, RZ ;  /* 0x0000002a1f187210 */ /* 0x000fe20007f9e0ff */
[----:B------:R-:W-:Y:S01]  /*34a0*/  IMAD R46, R30, 0x2, R45 ;  /* 0x000000021e2e7824 */ /* 0x000fe200078e022d */
[----:B------:R-:W-:-:S02]  /*34b0*/  LEA.HI.X.SX32 R19, R25, R48, 0x1, P5 ;  /* 0x0000003019137211 */ /* 0x000fc400028f0eff */
[----:B------:R-:W-:Y:S02]  /*34c0*/  IADD3 R26, P5, R33, R42, RZ ;  /* 0x0000002a211a7210 */ /* 0x000fe40007fbe0ff */
[-C--:B------:R-:W-:Y:S02]  /*34d0*/  LEA.HI.X.SX32 R21, R27, R48.reuse, 0x1, P6 ;  /* 0x000000301b157211 */ /* 0x080fe400030f0eff */
[----:B------:R-:W-:Y:S02]  /*34e0*/  LEA.HI.X.SX32 R23, R29, R48, 0x1, P3 ;  /* 0x000000301d177211 */ /* 0x000fe400018f0eff */
[-C--:B------:R-:W-:Y:S02]  /*34f0*/  IADD3 R28, P6, R35, R42.reuse, RZ ;  /* 0x0000002a231c7210 */ /* 0x080fe40007fde0ff */
[----:B------:R-:W-:Y:S02]  /*3500*/  IADD3 R30, P3, R37, R42, RZ ;  /* 0x0000002a251e7210 */ /* 0x000fe40007f7e0ff */
[----:B------:R-:W-:-:S02]  /*3510*/  LEA.HI.X.SX32 R25, R31, R48, 0x1, P4 ;  /* 0x000000301f197211 */ /* 0x000fc400020f0eff */
[----:B0-----:R-:W-:Y:S02]  /*3520*/  PRMT R71, R8, 0x7770, RZ ;  /* 0x0000777008477816 */ /* 0x001fe400000000ff */
[C---:B------:R-:W-:Y:S02]  /*3530*/  PRMT R47, R9.reuse, 0x7773, RZ ;  /* 0x00007773092f7816 */ /* 0x040fe400000000ff */
[C---:B------:R-:W-:Y:S01]  /*3540*/  PRMT R55, R9.reuse, 0x7772, RZ ;  /* 0x0000777209377816 */ /* 0x040fe200000000ff */
[----:B------:R0:W-:Y:S01]  /*3550*/  STG.E.U8 desc[UR16][R2.64], R71 ;  /* 0x0000004702007986 */ /* 0x0001e2000c101110 */
[C---:B------:R-:W-:Y:S02]  /*3560*/  PRMT R63, R9.reuse, 0x7771, RZ ;  /* 0x00007771093f7816 */ /* 0x040fe400000000ff */
[----:B------:R-:W-:Y:S02]  /*3570*/  PRMT R69, R9, 0x7770, RZ ;  /* 0x0000777009457816 */ /* 0x000fe400000000ff */
[----:B------:R-:W-:-:S02]  /*3580*/  PRMT R67, R10, 0x7770, RZ ;  /* 0x000077700a437816 */ /* 0x000fc400000000ff */
[C---:B------:R-:W-:Y:S01]  /*3590*/  PRMT R9, R11.reuse, 0x7773, RZ ;  /* 0x000077730b097816 */ /* 0x040fe200000000ff */
[----:B------:R1:W-:Y:S01]  /*35a0*/  STG.E.U8 desc[UR16][R6.64], R69 ;  /* 0x0000004506007986 */ /* 0x0003e2000c101110 */
[C---:B------:R-:W-:Y:S02]  /*35b0*/  PRMT R51, R11.reuse, 0x7772, RZ ;  /* 0x000077720b337816 */ /* 0x040fe400000000ff */
[C---:B------:R-:W-:Y:S01]  /*35c0*/  PRMT R59, R11.reuse, 0x7771, RZ ;  /* 0x000077710b3b7816 */ /* 0x040fe200000000ff */
[----:B------:R1:W-:Y:S01]  /*35d0*/  STG.E.U8 desc[UR16][R12.64], R67 ;  /* 0x000000430c007986 */ /* 0x0003e2000c101110 */
[----:B------:R-:W-:Y:S01]  /*35e0*/  PRMT R11, R11, 0x7770, RZ ;  /* 0x000077700b0b7816 */ /* 0x000fe200000000ff */
[----:B0-----:R-:W-:Y:S01]  /*35f0*/  IMAD.SHL.U32 R3, R14, 0x4, RZ ;  /* 0x000000040e037824 */ /* 0x001fe200078e00ff */
[----:B------:R-:W-:Y:S01]  /*3600*/  PRMT R65, R8, 0x7771, RZ ;  /* 0x0000777108417816 */ /* 0x000fe200000000ff */
[----:B------:R-:W-:Y:S01]  /*3610*/  IMAD.HI R14, R14, 0x4, RZ ;  /* 0x000000040e0e7827 */ /* 0x000fe200078e02ff */
[----:B------:R-:W-:Y:S01]  /*3620*/  IADD3 R32, P4, R41, R42, RZ ;  /* 0x0000002a29207210 */ /* 0x000fe20007f9e0ff */
[----:B------:R1:W-:Y:S01]  /*3630*/  STG.E.U8 desc[UR16][R16.64], R11 ;  /* 0x0000000b10007986 */ /* 0x0003e2000c101110 */
[----:B------:R-:W-:-:S02]  /*3640*/  PRMT R61, R10, 0x7771, RZ ;  /* 0x000077710a3d7816 */ /* 0x000fc400000000ff */
[----:B------:R-:W-:Y:S01]  /*3650*/  LEA.HI.X.SX32 R27, R33, R48, 0x1, P5 ;  /* 0x00000030211b7211 */ /* 0x000fe200028f0eff */
[----:B------:R1:W-:Y:S01]  /*3660*/  STG.E.U8 desc[UR16][R18.64], R65 ;  /* 0x0000004112007986 */ /* 0x0003e2000c101110 */
[----:B------:R-:W-:Y:S02]  /*3670*/  IADD3 R34, P5, R4, R42, RZ ;  /* 0x0000002a04227210 */ /* 0x000fe40007fbe0ff */
[-C--:B------:R-:W-:Y:S01]  /*3680*/  LEA.HI.X.SX32 R29, R35, R48.reuse, 0x1, P6 ;  /* 0x00000030231d7211 */ /* 0x080fe200030f0eff */
[----:B------:R1:W-:Y:S01]  /*3690*/  STG.E.U8 desc[UR16][R20.64], R63 ;  /* 0x0000003f14007986 */ /* 0x0003e2000c101110 */
[----:B------:R-:W-:Y:S02]  /*36a0*/  LEA.HI.X.SX32 R31, R37, R48, 0x1, P3 ;  /* 0x00000030251f7211 */ /* 0x000fe400018f0eff */
[----:B------:R-:W-:Y:S01]  /*36b0*/  PRMT R57, R8, 0x7772, RZ ;  /* 0x0000777208397816 */ /* 0x000fe200000000ff */
[----:B------:R1:W-:Y:S01]  /*36c0*/  STG.E.U8 desc[UR16][R22.64], R61 ;  /* 0x0000003d16007986 */ /* 0x0003e2000c101110 */
[----:B------:R-:W-:-:S02]  /*36d0*/  IADD3 R36, P6, R43, R42, RZ ;  /* 0x0000002a2b247210 */ /* 0x000fc40007fde0ff */
[----:B------:R-:W-:Y:S01]  /*36e0*/  IADD3 R40, P3, R45, R42, RZ ;  /* 0x0000002a2d287210 */ /* 0x000fe20007f7e0ff */
[----:B------:R1:W-:Y:S01]  /*36f0*/  STG.E.U8 desc[UR16][R24.64], R59 ;  /* 0x0000003b18007986 */ /* 0x0003e2000c101110 */
[----:B------:R-:W-:Y:S02]  /*3700*/  LEA.HI.X.SX32 R33, R41, R48, 0x1, P4 ;  /* 0x0000003029217211 */ /* 0x000fe400020f0eff */
[----:B------:R-:W-:Y:S01]  /*3710*/  PRMT R53, R10, 0x7772, RZ ;  /* 0x000077720a357816 */ /* 0x000fe200000000ff */
[----:B------:R1:W-:Y:S01]  /*3720*/  STG.E.U8 desc[UR16][R26.64], R57 ;  /* 0x000000391a007986 */ /* 0x0003e2000c101110 */
[----:B------:R-:W-:Y:S02]  /*3730*/  IADD3 R42, P4, R46, R42, RZ ;  /* 0x0000002a2e2a7210 */ /* 0x000fe40007f9e0ff */
[----:B------:R-:W-:Y:S01]  /*3740*/  LEA.HI.X.SX32 R35, R4, R48, 0x1, P5 ;  /* 0x0000003004237211 */ /* 0x000fe200028f0eff */
[----:B------:R1:W-:Y:S01]  /*3750*/  STG.E.U8 desc[UR16][R28.64], R55 ;  /* 0x000000371c007986 */ /* 0x0003e2000c101110 */
[----:B------:R-:W-:-:S02]  /*3760*/  PRMT R49, R8, 0x7773, RZ ;  /* 0x0000777308317816 */ /* 0x000fc400000000ff */
[-C--:B------:R-:W-:Y:S01]  /*3770*/  LEA.HI.X.SX32 R37, R43, R48.reuse, 0x1, P6 ;  /* 0x000000302b257211 */ /* 0x080fe200030f0eff */
[----:B------:R1:W-:Y:S01]  /*3780*/  STG.E.U8 desc[UR16][R30.64], R53 ;  /* 0x000000351e007986 */ /* 0x0003e2000c101110 */
[-C--:B------:R-:W-:Y:S02]  /*3790*/  LEA.HI.X.SX32 R41, R45, R48.reuse, 0x1, P3 ;  /* 0x000000302d297211 */ /* 0x080fe400018f0eff */
[----:B------:R-:W-:Y:S01]  /*37a0*/  PRMT R45, R10, 0x7773, RZ ;  /* 0x000077730a2d7816 */ /* 0x000fe200000000ff */
[----:B------:R1:W-:Y:S01]  /*37b0*/  STG.E.U8 desc[UR16][R32.64], R51 ;  /* 0x0000003320007986 */ /* 0x0003e2000c101110 */
[----:B------:R-:W-:Y:S02]  /*37c0*/  LEA.HI.X.SX32 R43, R46, R48, 0x1, P4 ;  /* 0x000000302e2b7211 */ /* 0x000fe400020f0eff */
[----:B------:R-:W-:Y:S01]  /*37d0*/  FSEL R39, R39, -INF , P2 ;  /* 0xff80000027277808 */ /* 0x000fe20001000000 */
[----:B------:R1:W-:Y:S01]  /*37e0*/  STG.E.U8 desc[UR16][R34.64], R49 ;  /* 0x0000003122007986 */ /* 0x0003e2000c101110 */
[----:B------:R-:W-:-:S02]  /*37f0*/  FSEL R44, R44, -INF , P1 ;  /* 0xff8000002c2c7808 */ /* 0x000fc40000800000 */
[----:B------:R-:W-:Y:S01]  /*3800*/  LOP3.LUT R15, R15, 0x1f8, RZ, 0xc0, !PT ;  /* 0x000001f80f0f7812 */ /* 0x000fe200078ec0ff */
[----:B------:R1:W-:Y:S01]  /*3810*/  STG.E.U8 desc[UR16][R36.64], R47 ;  /* 0x0000002f24007986 */ /* 0x0003e2000c101110 */
[----:B------:R-:W-:Y:S01]  /*3820*/  FFMA R4, R39, 0.69314718246459960938, R38 ;  /* 0x3f31721827047823 */ /* 0x000fe20000000026 */
[----:B------:R-:W-:Y:S01]  /*3830*/  FFMA R5, R44, 0.69314718246459960938, R5 ;  /* 0x3f3172182c057823 */ /* 0x000fe20000000005 */
[----:B--2---:R-:W-:Y:S01]  /*3840*/  IADD3 R2, P1, P2, R3, UR5, R72 ;  /* 0x0000000503027c10 */ /* 0x004fe2000fa3e048 */
[----:B------:R1:W-:Y:S01]  /*3850*/  STG.E.U8 desc[UR16][R40.64], R45 ;  /* 0x0000002d28007986 */ /* 0x0003e2000c101110 */
[----:B------:R-:W-:-:S03]  /*3860*/  UIMAD.WIDE UR4, UR4, 0x4, URZ ;  /* 0x00000004040478a5 */ /* 0x000fc6000f8e023f */
[----:B------:R1:W-:Y:S03]  /*3870*/  STG.E.U8 desc[UR16][R42.64], R9 ;  /* 0x000000092a007986 */ /* 0x0003e6000c101110 */
[----:B------:R-:W-:Y:S01]  /*3880*/  IADD3.X R3, R14, UR5, R73, P1, P2 ;  /* 0x000000050e037c10 */ /* 0x000fe20008fe4449 */
[----:B------:R-:W-:Y:S06]  /*3890*/  BAR.SYNC.DEFER_BLOCKING 0x0 ;  /* 0x0000000000007b1d */ /* 0x000fec0000010000 */
[----:B------:R1:W-:Y:S02]  /*38a0*/  STS.64 [R15+UR12], R4 ;  /* 0x000000040f007988 */ /* 0x0003e40008000a0c */
[----:B------:R-:W-:Y:S06]  /*38b0*/  BAR.SYNC.DEFER_BLOCKING 0x0 ;  /* 0x0000000000007b1d */ /* 0x000fec0000010000 */
[----:B------:R-:W-:Y:S05]  /*38c0*/  @P0 EXIT ;  /* 0x000000000000094d */ /* 0x000fea0003800000 */
[----:B-1----:R-:W0:Y:S04]  /*38d0*/  LDS R5, [R0] ;  /* 0x0000000000057984 */ /* 0x002e280000000800 */
[----:B0-----:R-:W-:Y:S01]  /*38e0*/  STG.E desc[UR16][R2.64], R5 ;  /* 0x0000000502007986 */ /* 0x001fe2000c101910 */
[----:B------:R-:W-:Y:S05]  /*38f0*/  EXIT ;  /* 0x000000000000794d */ /* 0x000fea0003800000 */
.L_x_2:
[----:B------:R-:W-:-:S00]  /*3900*/  BRA `(.L_x_2) ;  /* 0xfffffffc00fc7947 */ /* 0x000fc0000383ffff */
[----:B------:R-:W-:-:S00]  /*3910*/  NOP ;  /* 0x0000000000007918 */ /* 0x000fc00000000000 */
        /* <DEDUP_REMOVED lines=14> */
.L_x_3:


//--------------------- .nv.global.init           --------------------------
	.section	.nv.global.init,"aw",@progbits
.nv.global.init:
	.type		_$_str,@object
	.size		_$_str,(.L_0 - _$_str)
_$_str:
        /*0000*/ 	.byte	0x5f, 0x5f, 0x43, 0x55, 0x44, 0x41, 0x5f, 0x46, 0x54, 0x5a, 0x00
.L_0:


//--------------------- .nv.shared.attn_fwd       --------------------------
	.section	.nv.shared.attn_fwd,"aw",@nobits
	.sectionflags	@""
	.align	16
	.zero		1024


//--------------------- .nv.shared.reserved.0     --------------------------
	.section	.nv.shared.reserved.0,"aw",@nobits
	.weak		__nv_reservedSMEM_offset_0_alias
	.size		__nv_reservedSMEM_offset_0_alias, 0, 0
	.other		__nv_reservedSMEM_offset_0_alias,@"STO_CUDA_RESERVED_SHARED STV_DEFAULT"
__nv_reservedSMEM_offset_0_alias:
	.zero		0


//--------------------- .nv.constant0.attn_fwd    --------------------------
	.section	.nv.constant0.attn_fwd,"a",@progbits
	.sectionflags	@""
	.align	4
.nv.constant0.attn_fwd:
	.zero		664


//--------------------- SYMBOLS --------------------------

	.type		.nv.reservedSmem.offset0,@object
	.size		.nv.reservedSmem.offset0,0x4
